// auto-generated by cutlass_sweep.gemm — config: {"arch": "sm_90", "cluster_m": 2, "cluster_n": 1, "dtype": "int8", "dtype_b": "int8", "layout": "nt", "stages": 0, "tile_k": 64, "tile_m": 256, "tile_n": 64}
#include "cutlass/cutlass.h"
#include "cutlass/gemm/collective/collective_builder.hpp"
#include "cutlass/gemm/device/gemm_universal_adapter.h"
#include "cutlass/gemm/kernel/gemm_universal.hpp"
#include "cutlass/epilogue/collective/collective_builder.hpp"

using ElemA = int8_t;
using ElemB = int8_t;
using ElemCD = int8_t;
using Acc  = int32_t;
using TileShape    = cute::Shape<cute::_256, cute::_64, cute::_64>;
using ClusterShape = cute::Shape<cute::_2, cute::_1, cute::_1>;

using CollectiveEpilogue = typename cutlass::epilogue::collective::CollectiveBuilder<
    cutlass::arch::Sm90, cutlass::arch::OpClassTensorOp,
    TileShape, ClusterShape,
    cutlass::epilogue::collective::EpilogueTileAuto,
    Acc, Acc,
    ElemCD, cutlass::layout::RowMajor, 128 / cutlass::sizeof_bits<ElemCD>::value,
    ElemCD, cutlass::layout::RowMajor, 128 / cutlass::sizeof_bits<ElemCD>::value,
    cutlass::epilogue::collective::EpilogueScheduleAuto
  >::CollectiveOp;

using CollectiveMainloop = typename cutlass::gemm::collective::CollectiveBuilder<
    cutlass::arch::Sm90, cutlass::arch::OpClassTensorOp,
    ElemA, cutlass::layout::RowMajor, 128 / cutlass::sizeof_bits<ElemA>::value,
    ElemB, cutlass::layout::ColumnMajor, 128 / cutlass::sizeof_bits<ElemB>::value,
    Acc,
    TileShape, ClusterShape,
    cutlass::gemm::collective::StageCountAutoCarveout<static_cast<int>(sizeof(typename CollectiveEpilogue::SharedStorage))>,
    cutlass::gemm::collective::KernelScheduleAuto
  >::CollectiveOp;

using GemmKernel = cutlass::gemm::kernel::GemmUniversal<
    cute::Shape<int,int,int,int>,
    CollectiveMainloop,
    CollectiveEpilogue
>;
using Gemm = cutlass::gemm::device::GemmUniversalAdapter<GemmKernel>;

// Force the device kernel symbol into the cubin without needing a host main.
auto* _anchor = &cutlass::device_kernel<GemmKernel>;


// ===== COMPILED SASS (sm_90a) =====

	.target	sm_90a

	.elftype	@"ET_EXEC"


//--------------------- .note.nv.tkinfo           --------------------------
	.section	.note.nv.tkinfo,"",@"SHT_NOTE"
	.sectionflags	@"SHF_NOTE_NV_TKINFO"
	.tkinfo
        /*0018*/ 	.word	0x00000002
        /*0030*/ 	.string	""
        /*0030*/ 	.string	"ptxas"
        /*0030*/ 	.string	"Cuda compilation tools, release 13.0, V13.0.88"
        /*0030*/ 	.string	"Build cuda_13.0.r13.0/compiler.36424714_0"
        /*0030*/ 	.string	"-arch sm_90a -m 64 "



//--------------------- .note.nv.cuinfo           --------------------------
	.section	.note.nv.cuinfo,"",@"SHT_NOTE"
	.sectionflags	@"SHF_NOTE_NV_CUINFO"
        /*0018*/ 	.short	0x0002
        /*001a*/ 	.short	0x005a
        /*001c*/ 	.short	0x0082
	.zero		2


//--------------------- .nv.info                  --------------------------
	.section	.nv.info,"",@"SHT_CUDA_INFO"
	.align	4


	//----- nvinfo : EIATTR_REGCOUNT
	.align		4
        /*0000*/ 	.byte	0x04, 0x2f
        /*0002*/ 	.short	(.L_15 - .L_14)
	.align		4
.L_14:
        /*0004*/ 	.word	index@(_ZN7cutlass13device_kernelINS_4gemm6kernel13GemmUniversalIN4cute5tupleIJiiiiEEENS1_10collective13CollectiveMmaINS1_34MainloopSm90TmaGmmaWarpSpecializedILi11ENS5_IJNS4_1CILi2EEENSA_ILi1EEESC_EEENS1_35KernelTmaWarpSpecializedCooperativeEEENS5_IJNSA_ILi256EEENSA_ILi64EEESH_EEEaNS5_IJlSC_lEEEaSJ_NS4_8TiledMMAINS4_8MMA_AtomIJNS4_4SM904GMMA26MMA_64x64x32_S32S8S8_SS_TNEEEENS4_6LayoutISD_NS5_IJSC_NSA_ILi0EEESR_EEEEENS5_IJNS4_10UnderscoreESU_SU_EEEEENS4_13SM90_TMA_LOADENS4_14ComposedLayoutINS4_7SwizzleILi2ELi4ELi3EEENS4_18smem_ptr_flag_bitsILi8EEENSQ_INS5_IJNSA_ILi8EEESH_EEENS5_IJSH_SC_EEEEEEEvNS4_8identityENS4_23SM90_TMA_LOAD_MULTICASTES17_vS18_EENS_8epilogue10collective6detail29Sm90TmaWarpSpecializedAdapterINS1C_15DefaultEpilogueIaSJ_SJ_NS1B_6thread17LinearCombinationIaLi1EiiLNS1G_9ScaleType4KindE0ELNS_15FloatRoundStyleE2EaEENS1_15EpilogueDefaultEEEEEvvEEEEvNT_6ParamsE)
        /*0008*/ 	.word	0x000000a8


	//----- nvinfo : EIATTR_FRAME_SIZE
	.align		4
.L_15:
        /*000c*/ 	.byte	0x04, 0x11
        /*000e*/ 	.short	(.L_17 - .L_16)
	.align		4
.L_16:
        /*0010*/ 	.word	index@(_ZN7cutlass13device_kernelINS_4gemm6kernel13GemmUniversalIN4cute5tupleIJiiiiEEENS1_10collective13CollectiveMmaINS1_34MainloopSm90TmaGmmaWarpSpecializedILi11ENS5_IJNS4_1CILi2EEENSA_ILi1EEESC_EEENS1_35KernelTmaWarpSpecializedCooperativeEEENS5_IJNSA_ILi256EEENSA_ILi64EEESH_EEEaNS5_IJlSC_lEEEaSJ_NS4_8TiledMMAINS4_8MMA_AtomIJNS4_4SM904GMMA26MMA_64x64x32_S32S8S8_SS_TNEEEENS4_6LayoutISD_NS5_IJSC_NSA_ILi0EEESR_EEEEENS5_IJNS4_10UnderscoreESU_SU_EEEEENS4_13SM90_TMA_LOADENS4_14ComposedLayoutINS4_7SwizzleILi2ELi4ELi3EEENS4_18smem_ptr_flag_bitsILi8EEENSQ_INS5_IJNSA_ILi8EEESH_EEENS5_IJSH_SC_EEEEEEEvNS4_8identityENS4_23SM90_TMA_LOAD_MULTICASTES17_vS18_EENS_8epilogue10collective6detail29Sm90TmaWarpSpecializedAdapterINS1C_15DefaultEpilogueIaSJ_SJ_NS1B_6thread17LinearCombinationIaLi1EiiLNS1G_9ScaleType4KindE0ELNS_15FloatRoundStyleE2EaEENS1_15EpilogueDefaultEEEEEvvEEEEvNT_6ParamsE)
        /*0014*/ 	.word	0x00000000


	//----- nvinfo : EIATTR_MIN_STACK_SIZE
	.align		4
.L_17:
        /*0018*/ 	.byte	0x04, 0x12
        /*001a*/ 	.short	(.L_19 - .L_18)
	.align		4
.L_18:
        /*001c*/ 	.word	index@(_ZN7cutlass13device_kernelINS_4gemm6kernel13GemmUniversalIN4cute5tupleIJiiiiEEENS1_10collective13CollectiveMmaINS1_34MainloopSm90TmaGmmaWarpSpecializedILi11ENS5_IJNS4_1CILi2EEENSA_ILi1EEESC_EEENS1_35KernelTmaWarpSpecializedCooperativeEEENS5_IJNSA_ILi256EEENSA_ILi64EEESH_EEEaNS5_IJlSC_lEEEaSJ_NS4_8TiledMMAINS4_8MMA_AtomIJNS4_4SM904GMMA26MMA_64x64x32_S32S8S8_SS_TNEEEENS4_6LayoutISD_NS5_IJSC_NSA_ILi0EEESR_EEEEENS5_IJNS4_10UnderscoreESU_SU_EEEEENS4_13SM90_TMA_LOADENS4_14ComposedLayoutINS4_7SwizzleILi2ELi4ELi3EEENS4_18smem_ptr_flag_bitsILi8EEENSQ_INS5_IJNSA_ILi8EEESH_EEENS5_IJSH_SC_EEEEEEEvNS4_8identityENS4_23SM90_TMA_LOAD_MULTICASTES17_vS18_EENS_8epilogue10collective6detail29Sm90TmaWarpSpecializedAdapterINS1C_15DefaultEpilogueIaSJ_SJ_NS1B_6thread17LinearCombinationIaLi1EiiLNS1G_9ScaleType4KindE0ELNS_15FloatRoundStyleE2EaEENS1_15EpilogueDefaultEEEEEvvEEEEvNT_6ParamsE)
        /*0020*/ 	.word	0x00000000
.L_19:


//--------------------- .nv.compat                --------------------------
	.section	.nv.compat,"",@"SHT_CUDA_COMPAT_INFO"
	.align	4
        /*0000*/ 	.byte	0x02, 0x09, 0x01, 0x00, 0x02, 0x02, 0x04, 0x00, 0x02, 0x05, 0x05, 0x00, 0x03, 0x07, 0x01, 0x01
        /*0010*/ 	.byte	0x02, 0x03, 0x01, 0x00, 0x02, 0x06, 0x01, 0x00, 0x04, 0x0b, 0x08, 0x00, 0x00, 0x00, 0x00, 0x00
        /*0020*/ 	.byte	0x00, 0x00, 0x00, 0x00


//--------------------- .nv.info._ZN7cutlass13device_kernelINS_4gemm6kernel13GemmUniversalIN4cute5tupleIJiiiiEEENS1_10collective13CollectiveMmaINS1_34MainloopSm90TmaGmmaWarpSpecializedILi11ENS5_IJNS4_1CILi2EEENSA_ILi1EEESC_EEENS1_35KernelTmaWarpSpecializedCooperativeEEENS5_IJNSA_ILi256EEENSA_ILi64EEESH_EEEaNS5_IJlSC_lEEEaSJ_NS4_8TiledMMAINS4_8MMA_AtomIJNS4_4SM904GMMA26MMA_64x64x32_S32S8S8_SS_TNEEEENS4_6LayoutISD_NS5_IJSC_NSA_ILi0EEESR_EEEEENS5_IJNS4_10UnderscoreESU_SU_EEEEENS4_13SM90_TMA_LOADENS4_14ComposedLayoutINS4_7SwizzleILi2ELi4ELi3EEENS4_18smem_ptr_flag_bitsILi8EEENSQ_INS5_IJNSA_ILi8EEESH_EEENS5_IJSH_SC_EEEEEEEvNS4_8identityENS4_23SM90_TMA_LOAD_MULTICASTES17_vS18_EENS_8epilogue10collective6detail29Sm90TmaWarpSpecializedAdapterINS1C_15DefaultEpilogueIaSJ_SJ_NS1B_6thread17LinearCombinationIaLi1EiiLNS1G_9ScaleType4KindE0ELNS_15FloatRoundStyleE2EaEENS1_15EpilogueDefaultEEEEEvvEEEEvNT_6ParamsE --------------------------
	.section	.nv.info._ZN7cutlass13device_kernelINS_4gemm6kernel13GemmUniversalIN4cute5tupleIJiiiiEEENS1_10collective13CollectiveMmaINS1_34MainloopSm90TmaGmmaWarpSpecializedILi11ENS5_IJNS4_1CILi2EEENSA_ILi1EEESC_EEENS1_35KernelTmaWarpSpecializedCooperativeEEENS5_IJNSA_ILi256EEENSA_ILi64EEESH_EEEaNS5_IJlSC_lEEEaSJ_NS4_8TiledMMAINS4_8MMA_AtomIJNS4_4SM904GMMA26MMA_64x64x32_S32S8S8_SS_TNEEEENS4_6LayoutISD_NS5_IJSC_NSA_ILi0EEESR_EEEEENS5_IJNS4_10UnderscoreESU_SU_EEEEENS4_13SM90_TMA_LOADENS4_14ComposedLayoutINS4_7SwizzleILi2ELi4ELi3EEENS4_18smem_ptr_flag_bitsILi8EEENSQ_INS5_IJNSA_ILi8EEESH_EEENS5_IJSH_SC_EEEEEEEvNS4_8identityENS4_23SM90_TMA_LOAD_MULTICASTES17_vS18_EENS_8epilogue10collective6detail29Sm90TmaWarpSpecializedAdapterINS1C_15DefaultEpilogueIaSJ_SJ_NS1B_6thread17LinearCombinationIaLi1EiiLNS1G_9ScaleType4KindE0ELNS_15FloatRoundStyleE2EaEENS1_15EpilogueDefaultEEEEEvvEEEEvNT_6ParamsE,"",@"SHT_CUDA_INFO"
	.sectionflags	@""
	.align	4


	//----- nvinfo : EIATTR_CUDA_API_VERSION
	.align		4
        /*0000*/ 	.byte	0x04, 0x37
        /*0002*/ 	.short	(.L_21 - .L_20)
.L_20:
        /*0004*/ 	.word	0x00000082


	//----- nvinfo : EIATTR_KPARAM_INFO
	.align		4
.L_21:
        /*0008*/ 	.byte	0x04, 0x17
        /*000a*/ 	.short	(.L_23 - .L_22)
.L_22:
        /*000c*/ 	.word	0x00000000
        /*0010*/ 	.short	0x0000
        /*0012*/ 	.short	0x0070
        /*0014*/ 	.byte	0x00, 0xf0, 0x01, 0x10


	//----- nvinfo : EIATTR_SPARSE_MMA_MASK
	.align		4
.L_23:
        /*0018*/ 	.byte	0x03, 0x50
        /*001a*/ 	.short	0x0000


	//----- nvinfo : EIATTR_MAXREG_COUNT
	.align		4
        /*001c*/ 	.byte	0x03, 0x1b
        /*001e*/ 	.short	0x00a8


	//----- nvinfo : EIATTR_NUM_BARRIERS
	.align		4
        /*0020*/ 	.byte	0x02, 0x4c
        /*0022*/ 	.byte	0x01
	.zero		1


	//----- nvinfo : EIATTR_EXTERNS
	.align		4
        /*0024*/ 	.byte	0x04, 0x0f
        /*0026*/ 	.short	(.L_25 - .L_24)


	//   ....[0]....
	.align		4
.L_24:
        /*0028*/ 	.word	index@(__assertfail)


	//----- nvinfo : EIATTR_MERCURY_ISA_VERSION
	.align		4
.L_25:
        /*002c*/ 	.byte	0x03, 0x5f
        /*002e*/ 	.short	0x0101


	//----- nvinfo : EIATTR_INT_WARP_WIDE_INSTR_OFFSETS
	.align		4
        /*0030*/ 	.byte	0x04, 0x31
        /*0032*/ 	.short	(.L_27 - .L_26)


	//   ....[0]....
.L_26:
        /*0034*/ 	.word	0x000005a0


	//   ....[1]....
        /*0038*/ 	.word	0x000005d0


	//   ....[2]....
        /*003c*/ 	.word	0x00000790


	//   ....[3]....
        /*0040*/ 	.word	0x00001f90


	//----- nvinfo : EIATTR_COOP_GROUP_MASK_REGIDS
	.align		4
.L_27:
        /*0044*/ 	.byte	0x04, 0x29
        /*0046*/ 	.short	(.L_29 - .L_28)


	//   ....[0]....
.L_28:
        /*0048*/ 	.word	0xffffffff


	//   ....[1]....
        /*004c*/ 	.word	0xffffffff


	//   ....[2]....
        /*0050*/ 	.word	0xffffffff


	//   ....[3]....
        /*0054*/ 	.word	0xffffffff


	//   ....[4]....
        /*0058*/ 	.word	0xffffffff


	//   ....[5]....
        /*005c*/ 	.word	0xffffffff


	//----- nvinfo : EIATTR_COOP_GROUP_INSTR_OFFSETS
	.align		4
.L_29:
        /*0060*/ 	.byte	0x04, 0x28
        /*0062*/ 	.short	(.L_31 - .L_30)


	//   ....[0]....
.L_30:
        /*0064*/ 	.word	0x00000060


	//   ....[1]....
        /*0068*/ 	.word	0x00000070


	//   ....[2]....
        /*006c*/ 	.word	0x00000130


	//   ....[3]....
        /*0070*/ 	.word	0x000003e0


	//   ....[4]....
        /*0074*/ 	.word	0x00000910


	//   ....[5]....
        /*0078*/ 	.word	0x00001540


	//----- nvinfo : EIATTR_REG_RECONFIG
	.align		4
.L_31:
        /*007c*/ 	.byte	0x01, 0x54
	.zero		2


	//----- nvinfo : EIATTR_SYSCALL_OFFSETS
	.align		4
        /*0080*/ 	.byte	0x04, 0x46
        /*0082*/ 	.short	(.L_33 - .L_32)


	//   ....[0]....
.L_32:
        /*0084*/ 	.word	0x00001730


	//----- nvinfo : EIATTR_MBARRIER_INSTR_OFFSETS
	.align		4
.L_33:
        /*0088*/ 	.byte	0x04, 0x39
        /*008a*/ 	.short	(.L_35 - .L_34)


	//   ....[0]....
.L_34:
        /*008c*/ 	.word	0x00000250
        /*0090*/ 	.word	0x000000ff
        /*0094*/ 	.word	0x00000000
        /*0098*/ 	.short	0x0100
        /*009a*/ 	.byte	0x08
	.zero		1


	//   ....[1]....
        /*009c*/ 	.word	0x00000260
        /*00a0*/ 	.word	0x000000ff
        /*00a4*/ 	.word	0x00000058
        /*00a8*/ 	.short	0x0100
        /*00aa*/ 	.byte	0x08
	.zero		1


	//   ....[2]....
        /*00ac*/ 	.word	0x00000270
        /*00b0*/ 	.word	0x000000ff
        /*00b4*/ 	.word	0x00000008
        /*00b8*/ 	.short	0x0100
        /*00ba*/ 	.byte	0x08
	.zero		1


	//   ....[3]....
        /*00bc*/ 	.word	0x00000280
        /*00c0*/ 	.word	0x000000ff
        /*00c4*/ 	.word	0x00000060
        /*00c8*/ 	.short	0x0100
        /*00ca*/ 	.byte	0x08
	.zero		1


	//   ....[4]....
        /*00cc*/ 	.word	0x00000290
        /*00d0*/ 	.word	0x000000ff
        /*00d4*/ 	.word	0x00000010
        /*00d8*/ 	.short	0x0100
        /*00da*/ 	.byte	0x08
	.zero		1


	//   ....[5]....
        /*00dc*/ 	.word	0x000002a0
        /*00e0*/ 	.word	0x000000ff
        /*00e4*/ 	.word	0x00000068
        /*00e8*/ 	.short	0x0100
        /*00ea*/ 	.byte	0x08
	.zero		1


	//   ....[6]....
        /*00ec*/ 	.word	0x000002b0
        /*00f0*/ 	.word	0x000000ff
        /*00f4*/ 	.word	0x00000018
        /*00f8*/ 	.short	0x0100
        /*00fa*/ 	.byte	0x08
	.zero		1


	//   ....[7]....
        /*00fc*/ 	.word	0x000002c0
        /*0100*/ 	.word	0x000000ff
        /*0104*/ 	.word	0x00000070
        /*0108*/ 	.short	0x0100
        /*010a*/ 	.byte	0x08
	.zero		1


	//   ....[8]....
        /*010c*/ 	.word	0x000002d0
        /*0110*/ 	.word	0x000000ff
        /*0114*/ 	.word	0x00000020
        /*0118*/ 	.short	0x0100
        /*011a*/ 	.byte	0x08
	.zero		1


	//   ....[9]....
        /*011c*/ 	.word	0x000002e0
        /*0120*/ 	.word	0x000000ff
        /*0124*/ 	.word	0x00000078
        /*0128*/ 	.short	0x0100
        /*012a*/ 	.byte	0x08
	.zero		1


	//   ....[10]....
        /*012c*/ 	.word	0x000002f0
        /*0130*/ 	.word	0x000000ff
        /*0134*/ 	.word	0x00000028
        /*0138*/ 	.short	0x0100
        /*013a*/ 	.byte	0x08
	.zero		1


	//   ....[11]....
        /*013c*/ 	.word	0x00000300
        /*0140*/ 	.word	0x000000ff
        /*0144*/ 	.word	0x00000080
        /*0148*/ 	.short	0x0100
        /*014a*/ 	.byte	0x08
	.zero		1


	//   ....[12]....
        /*014c*/ 	.word	0x00000310
        /*0150*/ 	.word	0x000000ff
        /*0154*/ 	.word	0x00000030
        /*0158*/ 	.short	0x0100
        /*015a*/ 	.byte	0x08
	.zero		1


	//   ....[13]....
        /*015c*/ 	.word	0x00000320
        /*0160*/ 	.word	0x000000ff
        /*0164*/ 	.word	0x00000088
        /*0168*/ 	.short	0x0100
        /*016a*/ 	.byte	0x08
	.zero		1


	//   ....[14]....
        /*016c*/ 	.word	0x00000330
        /*0170*/ 	.word	0x000000ff
        /*0174*/ 	.word	0x00000038
        /*0178*/ 	.short	0x0100
        /*017a*/ 	.byte	0x08
	.zero		1


	//   ....[15]....
        /*017c*/ 	.word	0x00000340
        /*0180*/ 	.word	0x000000ff
        /*0184*/ 	.word	0x00000090
        /*0188*/ 	.short	0x0100
        /*018a*/ 	.byte	0x08
	.zero		1


	//   ....[16]....
        /*018c*/ 	.word	0x00000350
        /*0190*/ 	.word	0x000000ff
        /*0194*/ 	.word	0x00000040
        /*0198*/ 	.short	0x0100
        /*019a*/ 	.byte	0x08
	.zero		1


	//   ....[17]....
        /*019c*/ 	.word	0x00000360
        /*01a0*/ 	.word	0x000000ff
        /*01a4*/ 	.word	0x00000098
        /*01a8*/ 	.short	0x0100
        /*01aa*/ 	.byte	0x08
	.zero		1


	//   ....[18]....
        /*01ac*/ 	.word	0x00000370
        /*01b0*/ 	.word	0x000000ff
        /*01b4*/ 	.word	0x00000048
        /*01b8*/ 	.short	0x0100
        /*01ba*/ 	.byte	0x08
	.zero		1


	//   ....[19]....
        /*01bc*/ 	.word	0x00000380
        /*01c0*/ 	.word	0x000000ff
        /*01c4*/ 	.word	0x000000a0
        /*01c8*/ 	.short	0x0100
        /*01ca*/ 	.byte	0x08
	.zero		1


	//   ....[20]....
        /*01cc*/ 	.word	0x00000390
        /*01d0*/ 	.word	0x000000ff
        /*01d4*/ 	.word	0x00000050
        /*01d8*/ 	.short	0x0100
        /*01da*/ 	.byte	0x08
	.zero		1


	//   ....[21]....
        /*01dc*/ 	.word	0x000003a0
        /*01e0*/ 	.word	0x000000ff
        /*01e4*/ 	.word	0x000000a8
        /*01e8*/ 	.short	0x0100
        /*01ea*/ 	.byte	0x08
	.zero		1


	//   ....[22]....
        /*01ec*/ 	.word	0x00000820
        /*01f0*/ 	.word	0x000000ff
        /*01f4*/ 	.word	0x000000c0
        /*01f8*/ 	.short	0x0100
        /*01fa*/ 	.byte	0x06
	.zero		1


	//   ....[23]....
        /*01fc*/ 	.word	0x000008b0
        /*0200*/ 	.word	0x000000ff
        /*0204*/ 	.word	0x000000c8
        /*0208*/ 	.short	0x0100
        /*020a*/ 	.byte	0x06
	.zero		1


	//   ....[24]....
        /*020c*/ 	.word	0x00001800
        /*0210*/ 	.word	0x00000003
        /*0214*/ 	.word	0x00000000
        /*0218*/ 	.short	0x010a
        /*021a*/ 	.byte	0x3f
	.zero		1


	//   ....[25]....
        /*021c*/ 	.word	0x00001860
        /*0220*/ 	.word	0x00000003
        /*0224*/ 	.word	0x00000000
        /*0228*/ 	.short	0x010a
        /*022a*/ 	.byte	0x3f
	.zero		1


	//   ....[26]....
        /*022c*/ 	.word	0x00001bc0
        /*0230*/ 	.word	0x00000005
        /*0234*/ 	.word	0x00000000
        /*0238*/ 	.short	0x010a
        /*023a*/ 	.byte	0x3f
	.zero		1


	//   ....[27]....
        /*023c*/ 	.word	0x00001c00
        /*0240*/ 	.word	0x00000005
        /*0244*/ 	.word	0x00000000
        /*0248*/ 	.short	0x010a
        /*024a*/ 	.byte	0x3f
	.zero		1


	//   ....[28]....
        /*024c*/ 	.word	0x00001e40
        /*0250*/ 	.word	0x00000004
        /*0254*/ 	.word	0x00000000
        /*0258*/ 	.short	0x0101
        /*025a*/ 	.byte	0x3f
	.zero		1


	//   ....[29]....
        /*025c*/ 	.word	0x00002030
        /*0260*/ 	.word	0x00000000
        /*0264*/ 	.word	0x00000000
        /*0268*/ 	.short	0x0101
        /*026a*/ 	.byte	0x3f
	.zero		1


	//   ....[30]....
        /*026c*/ 	.word	0x000064a0
        /*0270*/ 	.word	0x00000017
        /*0274*/ 	.word	0x00000058
        /*0278*/ 	.short	0x010a
        /*027a*/ 	.byte	0x3f
	.zero		1


	//   ....[31]....
        /*027c*/ 	.word	0x00006820
        /*0280*/ 	.word	0x00000006
        /*0284*/ 	.word	0x000000c8
        /*0288*/ 	.short	0x0101
        /*028a*/ 	.byte	0x3f
	.zero		1


	//   ....[32]....
        /*028c*/ 	.word	0x00006f70
        /*0290*/ 	.word	0x00000007
        /*0294*/ 	.word	0x00000000
        /*0298*/ 	.short	0x010a
        /*029a*/ 	.byte	0x3f
	.zero		1


	//   ....[33]....
        /*029c*/ 	.word	0x00006ff0
        /*02a0*/ 	.word	0x00000006
        /*02a4*/ 	.word	0x00000000
        /*02a8*/ 	.short	0x010a
        /*02aa*/ 	.byte	0x3f
	.zero		1


	//   ....[34]....
        /*02ac*/ 	.word	0x00007080
        /*02b0*/ 	.word	0x00000007
        /*02b4*/ 	.word	0x00000000
        /*02b8*/ 	.short	0x010a
        /*02ba*/ 	.byte	0x3f
	.zero		1


	//   ....[35]....
        /*02bc*/ 	.word	0x00007110
        /*02c0*/ 	.word	0x00000006
        /*02c4*/ 	.word	0x00000000
        /*02c8*/ 	.short	0x010a
        /*02ca*/ 	.byte	0x3f
	.zero		1


	//   ....[36]....
        /*02cc*/ 	.word	0x000071a0
        /*02d0*/ 	.word	0x00000007
        /*02d4*/ 	.word	0x00000000
        /*02d8*/ 	.short	0x010a
        /*02da*/ 	.byte	0x3f
	.zero		1


	//   ....[37]....
        /*02dc*/ 	.word	0x00007230
        /*02e0*/ 	.word	0x00000006
        /*02e4*/ 	.word	0x00000000
        /*02e8*/ 	.short	0x010a
        /*02ea*/ 	.byte	0x3f
	.zero		1


	//   ....[38]....
        /*02ec*/ 	.word	0x000072c0
        /*02f0*/ 	.word	0x00000007
        /*02f4*/ 	.word	0x00000000
        /*02f8*/ 	.short	0x010a
        /*02fa*/ 	.byte	0x3f
	.zero		1


	//   ....[39]....
        /*02fc*/ 	.word	0x00007350
        /*0300*/ 	.word	0x00000006
        /*0304*/ 	.word	0x00000000
        /*0308*/ 	.short	0x010a
        /*030a*/ 	.byte	0x3f
	.zero		1


	//   ....[40]....
        /*030c*/ 	.word	0x000073e0
        /*0310*/ 	.word	0x00000007
        /*0314*/ 	.word	0x00000000
        /*0318*/ 	.short	0x010a
        /*031a*/ 	.byte	0x3f
	.zero		1


	//   ....[41]....
        /*031c*/ 	.word	0x00007470
        /*0320*/ 	.word	0x00000006
        /*0324*/ 	.word	0x00000000
        /*0328*/ 	.short	0x010a
        /*032a*/ 	.byte	0x3f
	.zero		1


	//   ....[42]....
        /*032c*/ 	.word	0x00007500
        /*0330*/ 	.word	0x00000005
        /*0334*/ 	.word	0x00000000
        /*0338*/ 	.short	0x010a
        /*033a*/ 	.byte	0x3f
	.zero		1


	//   ....[43]....
        /*033c*/ 	.word	0x00007560
        /*0340*/ 	.word	0x00000003
        /*0344*/ 	.word	0x00000000
        /*0348*/ 	.short	0x010a
        /*034a*/ 	.byte	0x3f
	.zero		1


	//   ....[44]....
        /*034c*/ 	.word	0x000075b0
        /*0350*/ 	.word	0x00000005
        /*0354*/ 	.word	0x00000000
        /*0358*/ 	.short	0x010a
        /*035a*/ 	.byte	0x3f
	.zero		1


	//   ....[45]....
        /*035c*/ 	.word	0x00007680
        /*0360*/ 	.word	0x00000017
        /*0364*/ 	.word	0x00000058
        /*0368*/ 	.short	0x010a
        /*036a*/ 	.byte	0x3f
	.zero		1


	//   ....[46]....
        /*036c*/ 	.word	0x00007750
        /*0370*/ 	.word	0x00000007
        /*0374*/ 	.word	0x00000000
        /*0378*/ 	.short	0x010a
        /*037a*/ 	.byte	0x3f
	.zero		1


	//   ....[47]....
        /*037c*/ 	.word	0x000077a0
        /*0380*/ 	.word	0x00000006
        /*0384*/ 	.word	0x00000000
        /*0388*/ 	.short	0x010a
        /*038a*/ 	.byte	0x3f
	.zero		1


	//   ....[48]....
        /*038c*/ 	.word	0x000077f0
        /*0390*/ 	.word	0x00000007
        /*0394*/ 	.word	0x00000000
        /*0398*/ 	.short	0x010a
        /*039a*/ 	.byte	0x3f
	.zero		1


	//   ....[49]....
        /*039c*/ 	.word	0x00007840
        /*03a0*/ 	.word	0x00000006
        /*03a4*/ 	.word	0x00000000
        /*03a8*/ 	.short	0x010a
        /*03aa*/ 	.byte	0x3f
	.zero		1


	//   ....[50]....
        /*03ac*/ 	.word	0x00007890
        /*03b0*/ 	.word	0x00000007
        /*03b4*/ 	.word	0x00000000
        /*03b8*/ 	.short	0x010a
        /*03ba*/ 	.byte	0x3f
	.zero		1


	//   ....[51]....
        /*03bc*/ 	.word	0x000078e0
        /*03c0*/ 	.word	0x00000006
        /*03c4*/ 	.word	0x00000000
        /*03c8*/ 	.short	0x010a
        /*03ca*/ 	.byte	0x3f
	.zero		1


	//   ....[52]....
        /*03cc*/ 	.word	0x00007930
        /*03d0*/ 	.word	0x00000007
        /*03d4*/ 	.word	0x00000000
        /*03d8*/ 	.short	0x010a
        /*03da*/ 	.byte	0x3f
	.zero		1


	//   ....[53]....
        /*03dc*/ 	.word	0x00007980
        /*03e0*/ 	.word	0x00000006
        /*03e4*/ 	.word	0x00000000
        /*03e8*/ 	.short	0x010a
        /*03ea*/ 	.byte	0x3f
	.zero		1


	//   ....[54]....
        /*03ec*/ 	.word	0x000079d0
        /*03f0*/ 	.word	0x00000007
        /*03f4*/ 	.word	0x00000000
        /*03f8*/ 	.short	0x010a
        /*03fa*/ 	.byte	0x3f
	.zero		1


	//   ....[55]....
        /*03fc*/ 	.word	0x00007a20
        /*0400*/ 	.word	0x00000006
        /*0404*/ 	.word	0x00000000
        /*0408*/ 	.short	0x010a
        /*040a*/ 	.byte	0x3f
	.zero		1


	//----- nvinfo : EIATTR_NUM_MBARRIERS
	.align		4
.L_35:
        /*040c*/ 	.byte	0x03, 0x38
        /*040e*/ 	.short	0x0018


	//----- nvinfo : EIATTR_EXIT_INSTR_OFFSETS
	.align		4
        /*0410*/ 	.byte	0x04, 0x1c
        /*0412*/ 	.short	(.L_37 - .L_36)


	//   ....[0]....
.L_36:
        /*0414*/ 	.word	0x00000ae0


	//   ....[1]....
        /*0418*/ 	.word	0x00001300


	//   ....[2]....
        /*041c*/ 	.word	0x00005c10


	//   ....[3]....
        /*0420*/ 	.word	0x00006170


	//   ....[4]....
        /*0424*/ 	.word	0x00007550


	//----- nvinfo : EIATTR_MAX_THREADS
	.align		4
.L_37:
        /*0428*/ 	.byte	0x04, 0x05
        /*042a*/ 	.short	(.L_39 - .L_38)
.L_38:
        /*042c*/ 	.word	0x00000180
        /*0430*/ 	.word	0x00000001
        /*0434*/ 	.word	0x00000001


	//----- nvinfo : EIATTR_CRS_STACK_SIZE
	.align		4
.L_39:
        /*0438*/ 	.byte	0x04, 0x1e
        /*043a*/ 	.short	(.L_41 - .L_40)
.L_40:
        /*043c*/ 	.word	0x00000000


	//----- nvinfo : EIATTR_CBANK_PARAM_SIZE
	.align		4
.L_41:
        /*0440*/ 	.byte	0x03, 0x19
        /*0442*/ 	.short	0x0470


	//----- nvinfo : EIATTR_PARAM_CBANK
	.align		4
        /*0444*/ 	.byte	0x04, 0x0a
        /*0446*/ 	.short	(.L_43 - .L_42)
	.align		4
.L_42:
        /*0448*/ 	.word	index@(.nv.constant0._ZN7cutlass13device_kernelINS_4gemm6kernel13GemmUniversalIN4cute5tupleIJiiiiEEENS1_10collective13CollectiveMmaINS1_34MainloopSm90TmaGmmaWarpSpecializedILi11ENS5_IJNS4_1CILi2EEENSA_ILi1EEESC_EEENS1_35KernelTmaWarpSpecializedCooperativeEEENS5_IJNSA_ILi256EEENSA_ILi64EEESH_EEEaNS5_IJlSC_lEEEaSJ_NS4_8TiledMMAINS4_8MMA_AtomIJNS4_4SM904GMMA26MMA_64x64x32_S32S8S8_SS_TNEEEENS4_6LayoutISD_NS5_IJSC_NSA_ILi0EEESR_EEEEENS5_IJNS4_10UnderscoreESU_SU_EEEEENS4_13SM90_TMA_LOADENS4_14ComposedLayoutINS4_7SwizzleILi2ELi4ELi3EEENS4_18smem_ptr_flag_bitsILi8EEENSQ_INS5_IJNSA_ILi8EEESH_EEENS5_IJSH_SC_EEEEEEEvNS4_8identityENS4_23SM90_TMA_LOAD_MULTICASTES17_vS18_EENS_8epilogue10collective6detail29Sm90TmaWarpSpecializedAdapterINS1C_15DefaultEpilogueIaSJ_SJ_NS1B_6thread17LinearCombinationIaLi1EiiLNS1G_9ScaleType4KindE0ELNS_15FloatRoundStyleE2EaEENS1_15EpilogueDefaultEEEEEvvEEEEvNT_6ParamsE)
        /*044c*/ 	.short	0x0210
        /*044e*/ 	.short	0x0470


	//----- nvinfo : EIATTR_SW_WAR
	.align		4
.L_43:
        /*0450*/ 	.byte	0x04, 0x36
        /*0452*/ 	.short	(.L_45 - .L_44)
.L_44:
        /*0454*/ 	.word	0x00000008
.L_45:


//--------------------- .nv.callgraph             --------------------------
	.section	.nv.callgraph,"",@"SHT_CUDA_CALLGRAPH"
	.align	4
	.sectionentsize	8
	.align		4
        /*0000*/ 	.word	0x00000000
	.align		4
        /*0004*/ 	.word	0xffffffff
	.align		4
        /*0008*/ 	.word	index@(_ZN7cutlass13device_kernelINS_4gemm6kernel13GemmUniversalIN4cute5tupleIJiiiiEEENS1_10collective13CollectiveMmaINS1_34MainloopSm90TmaGmmaWarpSpecializedILi11ENS5_IJNS4_1CILi2EEENSA_ILi1EEESC_EEENS1_35KernelTmaWarpSpecializedCooperativeEEENS5_IJNSA_ILi256EEENSA_ILi64EEESH_EEEaNS5_IJlSC_lEEEaSJ_NS4_8TiledMMAINS4_8MMA_AtomIJNS4_4SM904GMMA26MMA_64x64x32_S32S8S8_SS_TNEEEENS4_6LayoutISD_NS5_IJSC_NSA_ILi0EEESR_EEEEENS5_IJNS4_10UnderscoreESU_SU_EEEEENS4_13SM90_TMA_LOADENS4_14ComposedLayoutINS4_7SwizzleILi2ELi4ELi3EEENS4_18smem_ptr_flag_bitsILi8EEENSQ_INS5_IJNSA_ILi8EEESH_EEENS5_IJSH_SC_EEEEEEEvNS4_8identityENS4_23SM90_TMA_LOAD_MULTICASTES17_vS18_EENS_8epilogue10collective6detail29Sm90TmaWarpSpecializedAdapterINS1C_15DefaultEpilogueIaSJ_SJ_NS1B_6thread17LinearCombinationIaLi1EiiLNS1G_9ScaleType4KindE0ELNS_15FloatRoundStyleE2EaEENS1_15EpilogueDefaultEEEEEvvEEEEvNT_6ParamsE)
	.align		4
        /*000c*/ 	.word	index@(__assertfail)
	.align		4
        /*0010*/ 	.word	0x00000000
	.align		4
        /*0014*/ 	.word	0xfffffffe
	.align		4
        /*0018*/ 	.word	0x00000000
	.align		4
        /*001c*/ 	.word	0xfffffffd
	.align		4
        /*0020*/ 	.word	0x00000000
	.align		4
        /*0024*/ 	.word	0xfffffffc


//--------------------- .nv.constant4             --------------------------
	.section	.nv.constant4,"a",@progbits
	.align	8
	.align		8
.nv.constant4:
        /*0000*/ 	.dword	__assertfail
	.align		8
        /*0008*/ 	.dword	__unnamed_1
	.align		8
        /*0010*/ 	.dword	_ZN40_INTERNAL_45f94c26_4_k_cu_bca61df7_110754cuda3std3__45__cpo5beginE
	.align		8
        /*0018*/ 	.dword	_ZN40_INTERNAL_45f94c26_4_k_cu_bca61df7_110754cuda3std3__45__cpo3endE
	.align		8
        /*0020*/ 	.dword	_ZN40_INTERNAL_45f94c26_4_k_cu_bca61df7_110754cuda3std3__45__cpo6cbeginE
	.align		8
        /*0028*/ 	.dword	_ZN40_INTERNAL_45f94c26_4_k_cu_bca61df7_110754cuda3std3__45__cpo4cendE
	.align		8
        /*0030*/ 	.dword	_ZN40_INTERNAL_45f94c26_4_k_cu_bca61df7_110754cuda3std3__442_GLOBAL__N__45f94c26_4_k_cu_bca61df7_110756ignoreE
	.align		8
        /*0038*/ 	.dword	_ZN40_INTERNAL_45f94c26_4_k_cu_bca61df7_110754cuda3std3__419piecewise_constructE
	.align		8
        /*0040*/ 	.dword	_ZN40_INTERNAL_45f94c26_4_k_cu_bca61df7_110754cuda3std3__48in_placeE
	.align		8
        /*0048*/ 	.dword	_ZN40_INTERNAL_45f94c26_4_k_cu_bca61df7_110754cuda3std6ranges3__45__cpo4swapE
	.align		8
        /*0050*/ 	.dword	_ZN40_INTERNAL_45f94c26_4_k_cu_bca61df7_110754cuda3std6ranges3__45__cpo9iter_moveE
	.align		8
        /*0058*/ 	.dword	_ZN40_INTERNAL_45f94c26_4_k_cu_bca61df7_110754cute7productE
	.align		8
        /*0060*/ 	.dword	_ZN40_INTERNAL_45f94c26_4_k_cu_bca61df7_110754cute1_E
	.align		8
        /*0068*/ 	.dword	$str$22
	.align		8
        /*0070*/ 	.dword	$str$23


//--------------------- .text._ZN7cutlass13device_kernelINS_4gemm6kernel13GemmUniversalIN4cute5tupleIJiiiiEEENS1_10collective13CollectiveMmaINS1_34MainloopSm90TmaGmmaWarpSpecializedILi11ENS5_IJNS4_1CILi2EEENSA_ILi1EEESC_EEENS1_35KernelTmaWarpSpecializedCooperativeEEENS5_IJNSA_ILi256EEENSA_ILi64EEESH_EEEaNS5_IJlSC_lEEEaSJ_NS4_8TiledMMAINS4_8MMA_AtomIJNS4_4SM904GMMA26MMA_64x64x32_S32S8S8_SS_TNEEEENS4_6LayoutISD_NS5_IJSC_NSA_ILi0EEESR_EEEEENS5_IJNS4_10UnderscoreESU_SU_EEEEENS4_13SM90_TMA_LOADENS4_14ComposedLayoutINS4_7SwizzleILi2ELi4ELi3EEENS4_18smem_ptr_flag_bitsILi8EEENSQ_INS5_IJNSA_ILi8EEESH_EEENS5_IJSH_SC_EEEEEEEvNS4_8identityENS4_23SM90_TMA_LOAD_MULTICASTES17_vS18_EENS_8epilogue10collective6detail29Sm90TmaWarpSpecializedAdapterINS1C_15DefaultEpilogueIaSJ_SJ_NS1B_6thread17LinearCombinationIaLi1EiiLNS1G_9ScaleType4KindE0ELNS_15FloatRoundStyleE2EaEENS1_15EpilogueDefaultEEEEEvvEEEEvNT_6ParamsE --------------------------
	.section	.text._ZN7cutlass13device_kernelINS_4gemm6kernel13GemmUniversalIN4cute5tupleIJiiiiEEENS1_10collective13CollectiveMmaINS1_34MainloopSm90TmaGmmaWarpSpecializedILi11ENS5_IJNS4_1CILi2EEENSA_ILi1EEESC_EEENS1_35KernelTmaWarpSpecializedCooperativeEEENS5_IJNSA_ILi256EEENSA_ILi64EEESH_EEEaNS5_IJlSC_lEEEaSJ_NS4_8TiledMMAINS4_8MMA_AtomIJNS4_4SM904GMMA26MMA_64x64x32_S32S8S8_SS_TNEEEENS4_6LayoutISD_NS5_IJSC_NSA_ILi0EEESR_EEEEENS5_IJNS4_10UnderscoreESU_SU_EEEEENS4_13SM90_TMA_LOADENS4_14ComposedLayoutINS4_7SwizzleILi2ELi4ELi3EEENS4_18smem_ptr_flag_bitsILi8EEENSQ_INS5_IJNSA_ILi8EEESH_EEENS5_IJSH_SC_EEEEEEEvNS4_8identityENS4_23SM90_TMA_LOAD_MULTICASTES17_vS18_EENS_8epilogue10collective6detail29Sm90TmaWarpSpecializedAdapterINS1C_15DefaultEpilogueIaSJ_SJ_NS1B_6thread17LinearCombinationIaLi1EiiLNS1G_9ScaleType4KindE0ELNS_15FloatRoundStyleE2EaEENS1_15EpilogueDefaultEEEEEvvEEEEvNT_6ParamsE,"ax",@progbits
	.align	128
.text._ZN7cutlass13device_kernelINS_4gemm6kernel13GemmUniversalIN4cute5tupleIJiiiiEEENS1_10collective13CollectiveMmaINS1_34MainloopSm90TmaGmmaWarpSpecializedILi11ENS5_IJNS4_1CILi2EEENSA_ILi1EEESC_EEENS1_35KernelTmaWarpSpecializedCooperativeEEENS5_IJNSA_ILi256EEENSA_ILi64EEESH_EEEaNS5_IJlSC_lEEEaSJ_NS4_8TiledMMAINS4_8MMA_AtomIJNS4_4SM904GMMA26MMA_64x64x32_S32S8S8_SS_TNEEEENS4_6LayoutISD_NS5_IJSC_NSA_ILi0EEESR_EEEEENS5_IJNS4_10UnderscoreESU_SU_EEEEENS4_13SM90_TMA_LOADENS4_14ComposedLayoutINS4_7SwizzleILi2ELi4ELi3EEENS4_18smem_ptr_flag_bitsILi8EEENSQ_INS5_IJNSA_ILi8EEESH_EEENS5_IJSH_SC_EEEEEEEvNS4_8identityENS4_23SM90_TMA_LOAD_MULTICASTES17_vS18_EENS_8epilogue10collective6detail29Sm90TmaWarpSpecializedAdapterINS1C_15DefaultEpilogueIaSJ_SJ_NS1B_6thread17LinearCombinationIaLi1EiiLNS1G_9ScaleType4KindE0ELNS_15FloatRoundStyleE2EaEENS1_15EpilogueDefaultEEEEEvvEEEEvNT_6ParamsE:
        .type           _ZN7cutlass13device_kernelINS_4gemm6kernel13GemmUniversalIN4cute5tupleIJiiiiEEENS1_10collective13CollectiveMmaINS1_34MainloopSm90TmaGmmaWarpSpecializedILi11ENS5_IJNS4_1CILi2EEENSA_ILi1EEESC_EEENS1_35KernelTmaWarpSpecializedCooperativeEEENS5_IJNSA_ILi256EEENSA_ILi64EEESH_EEEaNS5_IJlSC_lEEEaSJ_NS4_8TiledMMAINS4_8MMA_AtomIJNS4_4SM904GMMA26MMA_64x64x32_S32S8S8_SS_TNEEEENS4_6LayoutISD_NS5_IJSC_NSA_ILi0EEESR_EEEEENS5_IJNS4_10UnderscoreESU_SU_EEEEENS4_13SM90_TMA_LOADENS4_14ComposedLayoutINS4_7SwizzleILi2ELi4ELi3EEENS4_18smem_ptr_flag_bitsILi8EEENSQ_INS5_IJNSA_ILi8EEESH_EEENS5_IJSH_SC_EEEEEEEvNS4_8identityENS4_23SM90_TMA_LOAD_MULTICASTES17_vS18_EENS_8epilogue10collective6detail29Sm90TmaWarpSpecializedAdapterINS1C_15DefaultEpilogueIaSJ_SJ_NS1B_6thread17LinearCombinationIaLi1EiiLNS1G_9ScaleType4KindE0ELNS_15FloatRoundStyleE2EaEENS1_15EpilogueDefaultEEEEEvvEEEEvNT_6ParamsE,@function
        .size           _ZN7cutlass13device_kernelINS_4gemm6kernel13GemmUniversalIN4cute5tupleIJiiiiEEENS1_10collective13CollectiveMmaINS1_34MainloopSm90TmaGmmaWarpSpecializedILi11ENS5_IJNS4_1CILi2EEENSA_ILi1EEESC_EEENS1_35KernelTmaWarpSpecializedCooperativeEEENS5_IJNSA_ILi256EEENSA_ILi64EEESH_EEEaNS5_IJlSC_lEEEaSJ_NS4_8TiledMMAINS4_8MMA_AtomIJNS4_4SM904GMMA26MMA_64x64x32_S32S8S8_SS_TNEEEENS4_6LayoutISD_NS5_IJSC_NSA_ILi0EEESR_EEEEENS5_IJNS4_10UnderscoreESU_SU_EEEEENS4_13SM90_TMA_LOADENS4_14ComposedLayoutINS4_7SwizzleILi2ELi4ELi3EEENS4_18smem_ptr_flag_bitsILi8EEENSQ_INS5_IJNSA_ILi8EEESH_EEENS5_IJSH_SC_EEEEEEEvNS4_8identityENS4_23SM90_TMA_LOAD_MULTICASTES17_vS18_EENS_8epilogue10collective6detail29Sm90TmaWarpSpecializedAdapterINS1C_15DefaultEpilogueIaSJ_SJ_NS1B_6thread17LinearCombinationIaLi1EiiLNS1G_9ScaleType4KindE0ELNS_15FloatRoundStyleE2EaEENS1_15EpilogueDefaultEEEEEvvEEEEvNT_6ParamsE,(.L_x_216 - _ZN7cutlass13device_kernelINS_4gemm6kernel13GemmUniversalIN4cute5tupleIJiiiiEEENS1_10collective13CollectiveMmaINS1_34MainloopSm90TmaGmmaWarpSpecializedILi11ENS5_IJNS4_1CILi2EEENSA_ILi1EEESC_EEENS1_35KernelTmaWarpSpecializedCooperativeEEENS5_IJNSA_ILi256EEENSA_ILi64EEESH_EEEaNS5_IJlSC_lEEEaSJ_NS4_8TiledMMAINS4_8MMA_AtomIJNS4_4SM904GMMA26MMA_64x64x32_S32S8S8_SS_TNEEEENS4_6LayoutISD_NS5_IJSC_NSA_ILi0EEESR_EEEEENS5_IJNS4_10UnderscoreESU_SU_EEEEENS4_13SM90_TMA_LOADENS4_14ComposedLayoutINS4_7SwizzleILi2ELi4ELi3EEENS4_18smem_ptr_flag_bitsILi8EEENSQ_INS5_IJNSA_ILi8EEESH_EEENS5_IJSH_SC_EEEEEEEvNS4_8identityENS4_23SM90_TMA_LOAD_MULTICASTES17_vS18_EENS_8epilogue10collective6detail29Sm90TmaWarpSpecializedAdapterINS1C_15DefaultEpilogueIaSJ_SJ_NS1B_6thread17LinearCombinationIaLi1EiiLNS1G_9ScaleType4KindE0ELNS_15FloatRoundStyleE2EaEENS1_15EpilogueDefaultEEEEEvvEEEEvNT_6ParamsE)
        .other          _ZN7cutlass13device_kernelINS_4gemm6kernel13GemmUniversalIN4cute5tupleIJiiiiEEENS1_10collective13CollectiveMmaINS1_34MainloopSm90TmaGmmaWarpSpecializedILi11ENS5_IJNS4_1CILi2EEENSA_ILi1EEESC_EEENS1_35KernelTmaWarpSpecializedCooperativeEEENS5_IJNSA_ILi256EEENSA_ILi64EEESH_EEEaNS5_IJlSC_lEEEaSJ_NS4_8TiledMMAINS4_8MMA_AtomIJNS4_4SM904GMMA26MMA_64x64x32_S32S8S8_SS_TNEEEENS4_6LayoutISD_NS5_IJSC_NSA_ILi0EEESR_EEEEENS5_IJNS4_10UnderscoreESU_SU_EEEEENS4_13SM90_TMA_LOADENS4_14ComposedLayoutINS4_7SwizzleILi2ELi4ELi3EEENS4_18smem_ptr_flag_bitsILi8EEENSQ_INS5_IJNSA_ILi8EEESH_EEENS5_IJSH_SC_EEEEEEEvNS4_8identityENS4_23SM90_TMA_LOAD_MULTICASTES17_vS18_EENS_8epilogue10collective6detail29Sm90TmaWarpSpecializedAdapterINS1C_15DefaultEpilogueIaSJ_SJ_NS1B_6thread17LinearCombinationIaLi1EiiLNS1G_9ScaleType4KindE0ELNS_15FloatRoundStyleE2EaEENS1_15EpilogueDefaultEEEEEvvEEEEvNT_6ParamsE,@"STO_CUDA_ENTRY STV_DEFAULT"
_ZN7cutlass13device_kernelINS_4gemm6kernel13GemmUniversalIN4cute5tupleIJiiiiEEENS1_10collective13CollectiveMmaINS1_34MainloopSm90TmaGmmaWarpSpecializedILi11ENS5_IJNS4_1CILi2EEENSA_ILi1EEESC_EEENS1_35KernelTmaWarpSpecializedCooperativeEEENS5_IJNSA_ILi256EEENSA_ILi64EEESH_EEEaNS5_IJlSC_lEEEaSJ_NS4_8TiledMMAINS4_8MMA_AtomIJNS4_4SM904GMMA26MMA_64x64x32_S32S8S8_SS_TNEEEENS4_6LayoutISD_NS5_IJSC_NSA_ILi0EEESR_EEEEENS5_IJNS4_10UnderscoreESU_SU_EEEEENS4_13SM90_TMA_LOADENS4_14ComposedLayoutINS4_7SwizzleILi2ELi4ELi3EEENS4_18smem_ptr_flag_bitsILi8EEENSQ_INS5_IJNSA_ILi8EEESH_EEENS5_IJSH_SC_EEEEEEEvNS4_8identityENS4_23SM90_TMA_LOAD_MULTICASTES17_vS18_EENS_8epilogue10collective6detail29Sm90TmaWarpSpecializedAdapterINS1C_15DefaultEpilogueIaSJ_SJ_NS1B_6thread17LinearCombinationIaLi1EiiLNS1G_9ScaleType4KindE0ELNS_15FloatRoundStyleE2EaEENS1_15EpilogueDefaultEEEEEvvEEEEvNT_6ParamsE:
[----:B------:R-:W0:Y:S01]  /*0000*/  LDC R1, c[0x0][0x28] ;  /* 0x00000a00ff017b82 */ /* 0x000e220000000800 */
[----:B------:R-:W1:Y:S01]  /*0010*/  S2R R94, SR_TID.X ;  /* 0x00000000005e7919 */ /* 0x000e620000002100 */
[----:B------:R-:W-:Y:S01]  /*0020*/  ELECT P0, URZ, PT ;  /* 0x00000000003f782f */ /* 0x000fe20003800000 */
[----:B------:R-:W-:Y:S01]  /*0030*/  BSSY B0, `(.L_x_0) ;  /* 0x000000f000007945 */ /* 0x000fe20003800000 */
[--C-:B-1----:R-:W-:Y:S02]  /*0040*/  SHF.R.U32.HI R0, RZ, 0x5, R94.reuse ;  /* 0x00000005ff007819 */ /* 0x102fe4000001165e */
[----:B------:R-:W-:-:S03]  /*0050*/  SHF.R.U32.HI R7, RZ, 0x7, R94 ;  /* 0x00000007ff077819 */ /* 0x000fc6000001165e */
[----:B------:R-:W1:Y:S04]  /*0060*/  SHFL.IDX PT, R3, R0, RZ, 0x1f ;  /* 0x00001fff00037589 */ /* 0x000e6800000e0000 */
[----:B------:R2:W3:Y:S01]  /*0070*/  SHFL.IDX PT, R2, R7, RZ, 0x1f ;  /* 0x00001fff07027589 */ /* 0x0004e200000e0000 */
[----:B-1----:R-:W-:-:S13]  /*0080*/  ISETP.NE.OR P0, PT, R3, RZ, !P0 ;  /* 0x000000ff0300720c */ /* 0x002fda0004705670 */
[----:B0-23--:R-:W-:Y:S05]  /*0090*/  @P0 BRA `(.L_x_1) ;  /* 0x0000000000200947 */ /* 0x00dfea0003800000 */
[----:B------:R-:W-:Y:S02]  /*00a0*/  ULDC.64 UR4, c[0x0][0x198] ;  /* 0x0000660000047ab9 */ /* 0x000fe40000000a00 */
[----:B------:R-:W-:Y:S02]  /*00b0*/  UIADD3 UR6, UP0, UR4, 0xf0, URZ ;  /* 0x000000f004067890 */ /* 0x000fe4000ff1e03f */
[----:B------:R-:W-:Y:S02]  /*00c0*/  UIADD3 UR4, UP1, UR4, 0x1f0, URZ ;  /* 0x000001f004047890 */ /* 0x000fe4000ff3e03f */
[----:B------:R-:W-:Y:S02]  /*00d0*/  UIADD3.X UR7, URZ, UR5, URZ, UP0, !UPT ;  /* 0x000000053f077290 */ /* 0x000fe400087fe43f */
[----:B------:R-:W-:-:S07]  /*00e0*/  UIADD3.X UR5, URZ, UR5, URZ, UP1, !UPT ;  /* 0x000000053f057290 */ /* 0x000fce0008ffe43f */
[----:B------:R0:W-:Y:S02]  /*00f0*/  UTMACCTL.PF [UR6] ;  /* 0x00000000060079b9 */ /* 0x0001e40008040000 */
[----:B------:R0:W-:Y:S02]  /*0100*/  UTMACCTL.PF [UR4] ;  /* 0x00000000040079b9 */ /* 0x0001e40008040000 */
[----:B0-----:R-:W-:Y:S01]  /*0110*/  NOP ;  /* 0x0000000000007918 */ /* 0x001fe20000000000 */
.L_x_1:
[----:B------:R-:W-:Y:S05]  /*0120*/  BSYNC B0 ;  /* 0x0000000000007941 */ /* 0x000fea0003800000 */
.L_x_0:
[----:B------:R-:W0:Y:S02]  /*0130*/  SHFL.IDX PT, R5, R0, RZ, 0x1f ;  /* 0x00001fff00057589 */ /* 0x000e2400000e0000 */
[----:B0-----:R-:W-:-:S13]  /*0140*/  ISETP.NE.AND P0, PT, R5, RZ, PT ;  /* 0x000000ff0500720c */ /* 0x001fda0003f05270 */
[----:B------:R-:W-:Y:S05]  /*0150*/  @P0 BRA `(.L_x_2) ;  /* 0x00000000009c0947 */ /* 0x000fea0003800000 */
[----:B------:R-:W-:Y:S01]  /*0160*/  ELECT P0, URZ, PT ;  /* 0x00000000003f782f */ /* 0x000fe20003800000 */
[----:B------:R-:W-:-:S12]  /*0170*/  BSSY B0, `(.L_x_2) ;  /* 0x0000025000007945 */ /* 0x000fd80003800000 */
[----:B------:R-:W-:Y:S05]  /*0180*/  @!P0 BRA `(.L_x_3) ;  /* 0x00000000008c8947 */ /* 0x000fea0003800000 */
[----:B------:R-:W0:Y:S01]  /*0190*/  S2UR UR8, SR_CgaCtaId ;  /* 0x00000000000879c3 */ /* 0x000e220000008800 */
[----:B------:R-:W-:Y:S01]  /*01a0*/  UMOV UR4, 0x400 ;  /* 0x0000040000047882 */ /* 0x000fe20000000000 */
[----:B------:R-:W-:Y:S01]  /*01b0*/  UMOV UR5, 0x1 ;  /* 0x0000000100057882 */ /* 0x000fe20000000000 */
[----:B------:R-:W-:Y:S02]  /*01c0*/  UMOV UR6, 0x4 ;  /* 0x0000000400067882 */ /* 0x000fe40000000000 */
[----:B------:R-:W-:-:S04]  /*01d0*/  UIADD3 UR6, -UR6, 0x100000, URZ ;  /* 0x0010000006067890 */ /* 0x000fc8000fffe13f */
[----:B------:R-:W-:Y:S02]  /*01e0*/  USHF.L.U32 UR7, UR6, 0xb, URZ ;  /* 0x0000000b06077899 */ /* 0x000fe4000800063f */
[----:B------:R-:W-:Y:S02]  /*01f0*/  USHF.L.U32 UR6, UR6, 0x1, URZ ;  /* 0x0000000106067899 */ /* 0x000fe4000800063f */
[----:B0-----:R-:W-:Y:S02]  /*0200*/  ULEA UR8, UR8, UR4, 0x18 ;  /* 0x0000000408087291 */ /* 0x001fe4000f8ec03f */
[----:B------:R-:W-:-:S04]  /*0210*/  UIADD3 UR4, -UR5, 0x100000, URZ ;  /* 0x0010000005047890 */ /* 0x000fc8000fffe13f */
[----:B------:R-:W-:Y:S02]  /*0220*/  USHF.L.U32 UR5, UR4, 0xb, URZ ;  /* 0x0000000b04057899 */ /* 0x000fe4000800063f */
[----:B------:R-:W-:Y:S01]  /*0230*/  USHF.L.U32 UR4, UR4, 0x1, URZ ;  /* 0x0000000104047899 */ /* 0x000fe2000800063f */
[----:B------:R-:W0:Y:S11]  /*0240*/  FENCE.VIEW.ASYNC.S ;  /* 0x00000000000073c6 */ /* 0x000e360000000000 */
[----:B0-----:R0:W1:Y:S01]  /*0250*/  SYNCS.EXCH.64 URZ, [UR8], UR4 ;  /* 0x00000004083f75b2 */ /* 0x0010620008000100 */
[----:B------:R0:W2:Y:S01]  /*0260*/  SYNCS.EXCH.64 URZ, [UR8+0x58], UR6 ;  /* 0x00005806083f75b2 */ /* 0x0000a20008000100 */
[----:B------:R0:W3:Y:S01]  /*0270*/  SYNCS.EXCH.64 URZ, [UR8+0x8], UR4 ;  /* 0x00000804083f75b2 */ /* 0x0000e20008000100 */
[----:B------:R0:W4:Y:S01]  /*0280*/  SYNCS.EXCH.64 URZ, [UR8+0x60], UR6 ;  /* 0x00006006083f75b2 */ /* 0x0001220008000100 */
[----:B------:R0:W0:Y:S01]  /*0290*/  SYNCS.EXCH.64 URZ, [UR8+0x10], UR4 ;  /* 0x00001004083f75b2 */ /* 0x0000220008000100 */
        /* <DEDUP_REMOVED lines=17> */
[----:B------:R-:W-:Y:S01]  /*03b0*/  NOP ;  /* 0x0000000000007918 */ /* 0x000fe20000000000 */
.L_x_3:
[----:B0-----:R-:W-:Y:S05]  /*03c0*/  BSYNC B0 ;  /* 0x0000000000007941 */ /* 0x001fea0003800000 */
.L_x_2:
[----:B------:R-:W-:Y:S01]  /*03d0*/  SHF.R.S32.HI R9, RZ, 0x1f, R94 ;  /* 0x0000001fff097819 */ /* 0x000fe2000001145e */
[----:B------:R-:W0:Y:S01]  /*03e0*/  SHFL.IDX PT, R0, R0, RZ, 0x1f ;  /* 0x00001fff00007589 */ /* 0x000e2200000e0000 */
[----:B------:R-:W5:Y:S01]  /*03f0*/  S2UR UR8, SR_CTAID.X ;  /* 0x00000000000879c3 */ /* 0x000f620000002500 */
[----:B------:R-:W-:Y:S02]  /*0400*/  ELECT P0, URZ, PT ;  /* 0x00000000003f782f */ /* 0x000fe40003800000 */
[----:B------:R-:W-:Y:S01]  /*0410*/  LEA.HI R9, R9, R94, RZ, 0x7 ;  /* 0x0000005e09097211 */ /* 0x000fe200078f38ff */
[----:B------:R-:W1:Y:S01]  /*0420*/  S2R R4, SR_CTAID.Y ;  /* 0x0000000000047919 */ /* 0x000e620000002600 */
[----:B------:R-:W-:Y:S01]  /*0430*/  SHF.R.S32.HI R6, RZ, 0x1f, R5 ;  /* 0x0000001fff067819 */ /* 0x000fe20000011405 */
[----:B------:R-:W-:Y:S01]  /*0440*/  ULDC UR4, c[0x0][0x150] ;  /* 0x0000540000047ab9 */ /* 0x000fe20000000800 */
[----:B------:R-:W-:Y:S01]  /*0450*/  LOP3.LUT R9, R9, 0xffffff80, RZ, 0xc0, !PT ;  /* 0xffffff8009097812 */ /* 0x000fe200078ec0ff */
[----:B------:R-:W-:Y:S01]  /*0460*/  NOP ;  /* 0x0000000000007918 */ /* 0x000fe20000000000 */
[----:B------:R-:W-:Y:S01]  /*0470*/  LEA.HI R6, R6, R5, RZ, 0x2 ;  /* 0x0000000506067211 */ /* 0x000fe200078f10ff */
[----:B------:R-:W2:Y:S01]  /*0480*/  LDC R11, c[0x0][0x144] ;  /* 0x00005100ff0b7b82 */ /* 0x000ea20000000800 */
[----:B------:R-:W-:Y:S01]  /*0490*/  NOP ;  /* 0x0000000000007918 */ /* 0x000fe20000000000 */
[----:B------:R-:W-:Y:S01]  /*04a0*/  IMAD.IADD R8, R94, 0x1, -R9 ;  /* 0x000000015e087824 */ /* 0x000fe200078e0a09 */
[----:B------:R-:W-:Y:S01]  /*04b0*/  LOP3.LUT R6, R6, 0x3ffffffc, RZ, 0xc0, !PT ;  /* 0x3ffffffc06067812 */ /* 0x000fe200078ec0ff */
[----:B------:R-:W-:Y:S01]  /*04c0*/  IMAD.MOV.U32 R22, RZ, RZ, 0x1 ;  /* 0x00000001ff167424 */ /* 0x000fe200078e00ff */
[----:B------:R-:W-:-:S02]  /*04d0*/  ISETP.NE.AND P3, PT, R2, RZ, PT ;  /* 0x000000ff0200720c */ /* 0x000fc40003f65270 */
[----:B------:R-:W-:Y:S01]  /*04e0*/  SHF.R.S32.HI R9, RZ, 0x1f, R8 ;  /* 0x0000001fff097819 */ /* 0x000fe20000011408 */
[----:B------:R-:W-:Y:S01]  /*04f0*/  IMAD.IADD R6, R5, 0x1, -R6 ;  /* 0x0000000105067824 */ /* 0x000fe200078e0a06 */
[----:B------:R-:W3:Y:S02]  /*0500*/  LDC R13, c[0x0][0x140] ;  /* 0x00005000ff0d7b82 */ /* 0x000ee40000000800 */
[----:B------:R-:W-:Y:S02]  /*0510*/  LEA.HI R9, R9, R8, RZ, 0x3 ;  /* 0x0000000809097211 */ /* 0x000fe400078f18ff */
[----:B0-----:R-:W-:Y:S02]  /*0520*/  ISETP.NE.OR P0, PT, R0, RZ, !P0 ;  /* 0x000000ff0000720c */ /* 0x001fe40004705670 */
[----:B------:R-:W-:Y:S02]  /*0530*/  SHF.R.S32.HI R0, RZ, 0x3, R9 ;  /* 0x00000003ff007819 */ /* 0x000fe40000011409 */
[----:B-----5:R-:W-:-:S02]  /*0540*/  I2FP.F32.U32 R10, UR8 ;  /* 0x00000008000a7c45 */ /* 0x020fc40008201000 */
[----:B------:R-:W-:-:S03]  /*0550*/  SHF.R.S32.HI R9, RZ, 0x1f, R9 ;  /* 0x0000001fff097819 */ /* 0x000fc60000011409 */
[----:B------:R-:W-:Y:S01]  /*0560*/  FMUL R10, R10, UR4 ;  /* 0x000000040a0a7c20 */ /* 0x000fe20008400000 */
[----:B------:R-:W-:Y:S01]  /*0570*/  LEA.HI R9, R9, R0, RZ, 0x2 ;  /* 0x0000000009097211 */ /* 0x000fe200078f10ff */
[----:B------:R-:W-:Y:S01]  /*0580*/  ULDC UR4, c[0x0][0x154] ;  /* 0x0000550000047ab9 */ /* 0x000fe20000000800 */
[----:B-1----:R-:W-:Y:S01]  /*0590*/  I2FP.F32.U32 R12, R4 ;  /* 0x00000004000c7245 */ /* 0x002fe20000201000 */
[----:B------:R-:W-:Y:S01]  /*05a0*/  VOTEU.ALL UP0, P0 ;  /* 0x00000000003f7886 */ /* 0x000fe20000000000 */
[----:B------:R-:W-:Y:S01]  /*05b0*/  LOP3.LUT R9, R9, 0xfffffffc, RZ, 0xc0, !PT ;  /* 0xfffffffc09097812 */ /* 0x000fe200078ec0ff */
[----:B------:R-:W0:Y:S01]  /*05c0*/  F2I.U32.TRUNC.NTZ R10, R10 ;  /* 0x0000000a000a7305 */ /* 0x000e22000020f000 */
[----:B------:R-:W-:Y:S01]  /*05d0*/  VOTEU.ALL UP1, P0 ;  /* 0x00000000003f7886 */ /* 0x000fe20000020000 */
[----:B------:R-:W-:Y:S01]  /*05e0*/  FMUL R12, R12, UR4 ;  /* 0x000000040c0c7c20 */ /* 0x000fe20008400000 */
[----:B------:R-:W1:Y:S01]  /*05f0*/  @!UP0 S2UR UR7, SR_CgaCtaId ;  /* 0x00000000000789c3 */ /* 0x000e620000008800 */
[----:B------:R-:W-:Y:S01]  /*0600*/  IMAD.IADD R9, R0, 0x1, -R9 ;  /* 0x0000000100097824 */ /* 0x000fe200078e0a09 */
[----:B------:R-:W-:Y:S01]  /*0610*/  SHF.R.S32.HI R0, RZ, 0x1f, R3 ;  /* 0x0000001fff007819 */ /* 0x000fe20000011403 */
[----:B------:R-:W-:Y:S01]  /*0620*/  UMOV UR4, 0x20 ;  /* 0x0000002000047882 */ /* 0x000fe20000000000 */
[----:B------:R-:W-:Y:S01]  /*0630*/  @!UP0 UMOV UR6, 0x400 ;  /* 0x0000040000068882 */ /* 0x000fe20000000000 */
[----:B------:R-:W-:Y:S01]  /*0640*/  IMAD R19, R6, 0x4, R9 ;  /* 0x0000000406137824 */ /* 0x000fe200078e0209 */
[----:B------:R-:W5:Y:S01]  /*0650*/  F2I.U32.TRUNC.NTZ R12, R12 ;  /* 0x0000000c000c7305 */ /* 0x000f62000020f000 */
[----:B------:R-:W-:Y:S01]  /*0660*/  LEA.HI R0, R0, R3, RZ, 0x2 ;  /* 0x0000000300007211 */ /* 0x000fe200078f10ff */
[----:B------:R-:W4:Y:S01]  /*0670*/  LDC R9, c[0x0][0x148] ;  /* 0x00005200ff097b82 */ /* 0x000f220000000800 */
[----:B------:R-:W-:-:S04]  /*0680*/  @!UP0 UIADD3 UR4, -UR4, 0x100000, URZ ;  /* 0x0010000004048890 */ /* 0x000fc8000fffe13f */
[----:B------:R-:W-:Y:S02]  /*0690*/  @!UP0 USHF.L.U32 UR5, UR4, 0xb, URZ ;  /* 0x0000000b04058899 */ /* 0x000fe4000800063f */
[----:B------:R-:W-:Y:S01]  /*06a0*/  @!UP0 USHF.L.U32 UR4, UR4, 0x1, URZ ;  /* 0x0000000104048899 */ /* 0x000fe2000800063f */
[----:B------:R-:W-:Y:S01]  /*06b0*/  LEA.HI R6, R19, R19, RZ, 0x1 ;  /* 0x0000001313067211 */ /* 0x000fe200078f08ff */
[----:B0-----:R-:W-:Y:S01]  /*06c0*/  IMAD.MOV R14, RZ, RZ, -R10 ;  /* 0x000000ffff0e7224 */ /* 0x001fe200078e0a0a */
[----:B------:R-:W-:Y:S02]  /*06d0*/  LOP3.LUT R0, R0, 0xfffffffc, RZ, 0xc0, !PT ;  /* 0xfffffffc00007812 */ /* 0x000fe400078ec0ff */
[----:B------:R-:W-:Y:S01]  /*06e0*/  LOP3.LUT R10, R6, 0xfffffffe, RZ, 0xc0, !PT ;  /* 0xfffffffe060a7812 */ /* 0x000fe200078ec0ff */
[----:B--2---:R-:W-:Y:S01]  /*06f0*/  IMAD R6, R11, R14, UR8 ;  /* 0x000000080b067e24 */ /* 0x004fe2000f8e020e */
[----:B---3--:R-:W-:Y:S01]  /*0700*/  ISETP.EQ.U32.AND P2, PT, R13, 0x1, PT ;  /* 0x000000010d00780c */ /* 0x008fe20003f42070 */
[----:B------:R-:W-:-:S02]  /*0710*/  IMAD.IADD R3, R3, 0x1, -R0 ;  /* 0x0000000103037824 */ /* 0x000fc400078e0a00 */
[C---:B------:R-:W-:Y:S02]  /*0720*/  IMAD.IADD R11, R19.reuse, 0x1, -R10 ;  /* 0x00000001130b7824 */ /* 0x040fe400078e0a0a */
[----:B------:R-:W-:Y:S01]  /*0730*/  IMAD.SHL.U32 R10, R19, 0x4, RZ ;  /* 0x00000004130a7824 */ /* 0x000fe200078e00ff */
[----:B------:R-:W-:Y:S01]  /*0740*/  ISETP.NE.AND P1, PT, R3, 0x3, PT ;  /* 0x000000030300780c */ /* 0x000fe20003f25270 */
[----:B-----5:R-:W-:Y:S01]  /*0750*/  IMAD.MOV R24, RZ, RZ, -R12 ;  /* 0x000000ffff187224 */ /* 0x020fe200078e0a0c */
[----:B------:R-:W-:Y:S01]  /*0760*/  ISETP.NE.AND P4, PT, R11, R6, PT ;  /* 0x000000060b00720c */ /* 0x000fe20003f85270 */
[----:B-1----:R-:W-:Y:S01]  /*0770*/  @!UP0 ULEA UR6, UR7, UR6, 0x18 ;  /* 0x0000000607068291 */ /* 0x002fe2000f8ec03f */
[----:B------:R-:W-:Y:S01]  /*0780*/  LOP3.LUT R19, R19, 0xc, R10, 0x78, !PT ;  /* 0x0000000c13137812 */ /* 0x000fe200078e780a */
[----:B------:R-:W-:Y:S01]  /*0790*/  VOTEU.ALL UP0, P0 ;  /* 0x00000000003f7886 */ /* 0x000fe20000000000 */
[----:B------:R-:W-:Y:S01]  /*07a0*/  LOP3.LUT P0, RZ, R8, 0x7, RZ, 0xc0, !PT ;  /* 0x0000000708ff7812 */ /* 0x000fe2000780c0ff */
[----:B------:R-:W-:Y:S01]  /*07b0*/  VIADD R8, R2, 0xffffffff ;  /* 0xffffffff02087836 */ /* 0x000fe20000000000 */
[----:B------:R-:W-:Y:S01]  /*07c0*/  ISETP.EQ.OR P1, PT, R3, RZ, !P1 ;  /* 0x000000ff0300720c */ /* 0x000fe20004f22670 */
[----:B----4-:R-:W-:Y:S01]  /*07d0*/  IMAD R11, R9, R24, R4 ;  /* 0x00000018090b7224 */ /* 0x010fe200078e0204 */
[----:B------:R-:W-:-:S02]  /*07e0*/  ISETP.LT.U32.AND P0, PT, R19, 0x2, !P0 ;  /* 0x000000021300780c */ /* 0x000fc40004701070 */
[----:B------:R-:W-:Y:S02]  /*07f0*/  ISETP.EQ.AND P1, PT, R2, RZ, P1 ;  /* 0x000000ff0200720c */ /* 0x000fe40000f22270 */
[----:B------:R-:W-:Y:S01]  /*0800*/  ISETP.GE.U32.AND P6, PT, R8, 0x2, PT ;  /* 0x000000020800780c */ /* 0x000fe20003fc6070 */
[----:B------:R-:W0:Y:S02]  /*0810*/  FENCE.VIEW.ASYNC.S ;  /* 0x00000000000073c6 */ /* 0x000e240000000000 */
[----:B0-----:R0:W1:Y:S01]  /*0820*/  @!UP0 SYNCS.EXCH.64 URZ, [UR6+0xc0], UR4 ;  /* 0x0000c004063f85b2 */ /* 0x0010620008000100 */
[----:B------:R-:W-:Y:S02]  /*0830*/  @P4 LEA.HI R0, R19, R19, RZ, 0x1 ;  /* 0x0000001313004211 */ /* 0x000fe400078f08ff */
[----:B------:R-:W-:Y:S02]  /*0840*/  SEL R18, RZ, 0x1, !P1 ;  /* 0x00000001ff127807 */ /* 0x000fe40004800000 */
[----:B------:R-:W-:-:S02]  /*0850*/  @P4 SHF.R.S32.HI R0, RZ, 0x1, R0 ;  /* 0x00000001ff004819 */ /* 0x000fc40000011400 */
[----:B------:R-:W-:Y:S02]  /*0860*/  SEL R18, R18, 0x2, P6 ;  /* 0x0000000212127807 */ /* 0x000fe40003000000 */
[----:B------:R-:W-:Y:S02]  /*0870*/  @P4 ISETP.NE.AND P5, PT, R0, R11, PT ;  /* 0x0000000b0000420c */ /* 0x000fe40003fa5270 */
[----:B------:R-:W-:Y:S02]  /*0880*/  SEL R11, RZ, 0x1, !P0 ;  /* 0x00000001ff0b7807 */ /* 0x000fe40004000000 */
[----:B------:R-:W-:Y:S02]  /*0890*/  @P4 SEL R22, RZ, 0x1, P5 ;  /* 0x00000001ff164807 */ /* 0x000fe40002800000 */
[----:B------:R-:W-:Y:S01]  /*08a0*/  LOP3.LUT R0, R94, 0x7f, RZ, 0xc0, !PT ;  /* 0x0000007f5e007812 */ /* 0x000fe200078ec0ff */
[----:B------:R0:W2:Y:S01]  /*08b0*/  @!UP1 SYNCS.EXCH.64 URZ, [UR6+0xc8], UR4 ;  /* 0x0000c804063f95b2 */ /* 0x0000a20008000100 */
[----:B------:R-:W-:Y:S01]  /*08c0*/  LOP3.LUT R22, R22, R11, RZ, 0xc0, !PT ;  /* 0x0000000b16167212 */ /* 0x000fe200078ec0ff */
[----:B------:R-:W-:Y:S01]  /*08d0*/  NOP ;  /* 0x0000000000007918 */ /* 0x000fe20000000000 */
[----:B------:R-:W-:Y:S05]  /*08e0*/  @!P2 BRA `(.L_x_4) ;  /* 0x000000000008a947 */ /* 0x000fea0003800000 */
[----:B-12---:R-:W-:Y:S01]  /*08f0*/  UCGABAR_ARV ;  /* 0x00000000000079c7 */ /* 0x006fe20008000000 */
[----:B------:R-:W-:Y:S05]  /*0900*/  BRA `(.L_x_5) ;  /* 0x0000000000047947 */ /* 0x000fea0003800000 */
.L_x_4:
[----:B-12---:R-:W-:Y:S01]  /*0910*/  NOP ;  /* 0x0000000000007918 */ /* 0x006fe20000000000 */
.L_x_5:
[----:B------:R-:W1:Y:S01]  /*0920*/  LDC R2, c[0x0][0x65c] ;  /* 0x00019700ff027b82 */ /* 0x000e620000000800 */
[----:B------:R-:W-:Y:S02]  /*0930*/  IMAD.U32 R10, RZ, RZ, UR8 ;  /* 0x00000008ff0a7e24 */ /* 0x000fe4000f8e00ff */
[----:B------:R-:W-:Y:S01]  /*0940*/  IMAD.MOV.U32 R11, RZ, RZ, RZ ;  /* 0x000000ffff0b7224 */ /* 0x000fe200078e00ff */
[----:B-1----:R-:W-:-:S04]  /*0950*/  ISETP.NE.AND P1, PT, R2, 0x1, PT ;  /* 0x000000010200780c */ /* 0x002fc80003f25270 */
[----:B------:R-:W-:-:S09]  /*0960*/  P2R R5, PR, RZ, 0x2 ;  /* 0x00000002ff057803 */ /* 0x000fd20000000000 */
[----:B------:R-:W1:Y:S01]  /*0970*/  @P1 LDC R17, c[0x0][0x10] ;  /* 0x00000400ff111b82 */ /* 0x000e620000000800 */
[----:B------:R-:W-:Y:S02]  /*0980*/  @P1 IMAD.MOV.U32 R5, RZ, RZ, RZ ;  /* 0x000000ffff051224 */ /* 0x000fe400078e00ff */
[----:B------:R-:W-:-:S05]  /*0990*/  @P1 IMAD.MOV.U32 R15, RZ, RZ, RZ ;  /* 0x000000ffff0f1224 */ /* 0x000fca00078e00ff */
[----:B------:R-:W2:Y:S01]  /*09a0*/  @!P1 LDC R13, c[0x0][0xc] ;  /* 0x00000300ff0d9b82 */ /* 0x000ea20000000800 */
[----:B0-----:R-:W-:Y:S01]  /*09b0*/  ULDC UR4, c[0x0][0xc] ;  /* 0x0000030000047ab9 */ /* 0x001fe20000000800 */
[----:B------:R-:W-:Y:S01]  /*09c0*/  ULDC UR5, c[0x0][0x10] ;  /* 0x0000040000057ab9 */ /* 0x000fe20000000800 */
[----:B------:R-:W-:Y:S01]  /*09d0*/  ULDC UR6, c[0x0][0x14] ;  /* 0x0000050000067ab9 */ /* 0x000fe20000000800 */
[----:B------:R-:W-:-:S04]  /*09e0*/  UIMAD.WIDE.U32 UR4, UR4, UR5, URZ ;  /* 0x00000005040472a5 */ /* 0x000fc8000f8e003f */
[----:B------:R-:W-:Y:S02]  /*09f0*/  UIMAD.WIDE.U32 UR36, UR4, UR6, URZ ;  /* 0x00000006042472a5 */ /* 0x000fe4000f8e003f */
[----:B------:R-:W-:-:S04]  /*0a00*/  UIMAD UR42, UR5, UR6, URZ ;  /* 0x00000006052a72a4 */ /* 0x000fc8000f8e023f */
[----:B------:R-:W-:Y:S01]  /*0a10*/  UIADD3 UR42, UR37, UR42, URZ ;  /* 0x0000002a252a7290 */ /* 0x000fe2000fffe03f */
[----:B-1----:R-:W-:-:S04]  /*0a20*/  @P1 IMAD.WIDE.U32 R16, R17, UR8, R4 ;  /* 0x0000000811101c25 */ /* 0x002fc8000f8e0004 */
[----:B------:R-:W-:Y:S02]  /*0a30*/  @P1 IMAD.IADD R17, R17, 0x1, R15 ;  /* 0x0000000111111824 */ /* 0x000fe400078e020f */
[----:B--2---:R-:W-:-:S04]  /*0a40*/  @!P1 IMAD.WIDE.U32 R10, R4, R13, R10 ;  /* 0x0000000d040a9225 */ /* 0x004fc800078e000a */
[----:B------:R-:W-:Y:S02]  /*0a50*/  @!P1 IMAD.MOV.U32 R16, RZ, RZ, R10 ;  /* 0x000000ffff109224 */ /* 0x000fe400078e000a */
[----:B------:R-:W-:Y:S01]  /*0a60*/  @!P1 IMAD.MOV.U32 R17, RZ, RZ, R11 ;  /* 0x000000ffff119224 */ /* 0x000fe200078e000b */
[----:B------:R-:W-:Y:S06]  /*0a70*/  @!P2 BRA `(.L_x_6) ;  /* 0x00000000000ca947 */ /* 0x000fec0003800000 */
[----:B------:R-:W-:Y:S01]  /*0a80*/  UCGABAR_WAIT ;  /* 0x0000000000007dc7 */ /* 0x000fe20008000000 */
[----:B------:R-:W-:Y:S01]  /*0a90*/  CCTL.IVALL ;  /* 0x00000000ff00798f */ /* 0x000fe20002000000 */
[----:B------:R-:W-:Y:S05]  /*0aa0*/  BRA `(.L_x_7) ;  /* 0x0000000000047947 */ /* 0x000fea0003800000 */
.L_x_6:
[----:B------:R-:W-:Y:S06]  /*0ab0*/  BAR.SYNC.DEFER_BLOCKING 0x0 ;  /* 0x0000000000007b1d */ /* 0x000fec0000010000 */
.L_x_7:
[----:B------:R-:W-:Y:S05]  /*0ac0*/  @!P3 BRA `(.L_x_8) ;  /* 0x000000500054b947 */ /* 0x000fea0003800000 */
[----:B------:R-:W-:-:S13]  /*0ad0*/  ISETP.GT.U32.AND P0, PT, R8, 0x1, PT ;  /* 0x000000010800780c */ /* 0x000fda0003f04070 */
[----:B------:R-:W-:Y:S05]  /*0ae0*/  @P0 EXIT ;  /* 0x000000000000094d */ /* 0x000fea0003800000 */
[----:B------:R-:W-:Y:S01]  /*0af0*/  ULDC.64 UR4, c[0x0][0x650] ;  /* 0x0001940000047ab9 */ /* 0x000fe20000000a00 */
[----:B------:R-:W-:Y:S01]  /*0b00*/  PRMT R3, RZ, 0x7610, R3 ;  /* 0x00007610ff037816 */ /* 0x000fe20000000003 */
[----:B------:R-:W-:Y:S01]  /*0b10*/  IMAD.MOV.U32 R99, RZ, RZ, -0x1 ;  /* 0xffffffffff637424 */ /* 0x000fe200078e00ff */
[----:B------:R-:W-:Y:S01]  /*0b20*/  ISETP.GE.U32.AND P0, PT, R16, UR4, PT ;  /* 0x0000000410007c0c */ /* 0x000fe2000bf06070 */
[----:B------:R-:W-:Y:S02]  /*0b30*/  IMAD.MOV.U32 R100, RZ, RZ, -0x1 ;  /* 0xffffffffff647424 */ /* 0x000fe400078e00ff */
[----:B------:R-:W-:Y:S01]  /*0b40*/  IMAD.MOV.U32 R23, RZ, RZ, -0x1 ;  /* 0xffffffffff177424 */ /* 0x000fe200078e00ff */
[----:B------:R-:W-:-:S13]  /*0b50*/  ISETP.GE.U32.AND.EX P0, PT, R17, UR5, PT, P0 ;  /* 0x0000000511007c0c */ /* 0x000fda000bf06100 */
[----:B------:R-:W-:Y:S05]  /*0b60*/  @P0 BRA `(.L_x_9) ;  /* 0x00000004002c0947 */ /* 0x000fea0003800000 */
[----:B------:R-:W0:Y:S01]  /*0b70*/  LDC.64 R26, c[0x0][0x628] ;  /* 0x00018a00ff1a7b82 */ /* 0x000e220000000a00 */
[----:B------:R-:W-:Y:S02]  /*0b80*/  IMAD.MOV.U32 R10, RZ, RZ, R16 ;  /* 0x000000ffff0a7224 */ /* 0x000fe400078e0010 */
[----:B------:R-:W-:-:S05]  /*0b90*/  IMAD.MOV.U32 R11, RZ, RZ, R17 ;  /* 0x000000ffff0b7224 */ /* 0x000fca00078e0011 */
[----:B------:R-:W1:Y:S08]  /*0ba0*/  LDC R8, c[0x0][0x630] ;  /* 0x00018c00ff087b82 */ /* 0x000e700000000800 */
[----:B------:R-:W2:Y:S01]  /*0bb0*/  LDC.64 R28, c[0x0][0x620] ;  /* 0x00018800ff1c7b82 */ /* 0x000ea20000000a00 */
[----:B0-----:R-:W-:-:S04]  /*0bc0*/  ISETP.NE.U32.AND P0, PT, R26, RZ, PT ;  /* 0x000000ff1a00720c */ /* 0x001fc80003f05070 */
[----:B------:R-:W-:-:S13]  /*0bd0*/  ISETP.NE.AND.EX P0, PT, R27, RZ, PT, P0 ;  /* 0x000000ff1b00720c */ /* 0x000fda0003f05300 */
[----:B-12---:R-:W-:Y:S05]  /*0be0*/  @!P0 BRA `(.L_x_10) ;  /* 0x0000000000288947 */ /* 0x006fea0003800000 */
[----:B------:R-:W0:Y:S02]  /*0bf0*/  LDC R3, c[0x0][0x634] ;  /* 0x00018d00ff037b82 */ /* 0x000e240000000800 */
[----:B0-----:R-:W-:-:S05]  /*0c00*/  IADD3 R3, P0, R16, R3, RZ ;  /* 0x0000000310037210 */ /* 0x001fca0007f1e0ff */
[----:B------:R-:W-:-:S04]  /*0c10*/  IMAD.X R21, RZ, RZ, R17, P0 ;  /* 0x000000ffff157224 */ /* 0x000fc800000e0611 */
[----:B------:R-:W-:-:S04]  /*0c20*/  IMAD.WIDE.U32 R10, R21, R26, RZ ;  /* 0x0000001a150a7225 */ /* 0x000fc800078e00ff */
[----:B------:R-:W-:-:S04]  /*0c30*/  IMAD.WIDE.U32 R12, P0, R3, R27, R10 ;  /* 0x0000001b030c7225 */ /* 0x000fc8000780000a */
[----:B------:R-:W-:-:S04]  /*0c40*/  IMAD.WIDE.U32 R10, R3, R26, RZ ;  /* 0x0000001a030a7225 */ /* 0x000fc800078e00ff */
[----:B------:R-:W-:Y:S01]  /*0c50*/  IMAD.X R15, RZ, RZ, RZ, P0 ;  /* 0x000000ffff0f7224 */ /* 0x000fe200000e06ff */
[----:B------:R-:W-:Y:S01]  /*0c60*/  IADD3 RZ, P0, R11, R12, RZ ;  /* 0x0000000c0bff7210 */ /* 0x000fe20007f1e0ff */
[----:B------:R-:W-:-:S04]  /*0c70*/  IMAD.MOV.U32 R14, RZ, RZ, R13 ;  /* 0x000000ffff0e7224 */ /* 0x000fc800078e000d */
[----:B------:R-:W-:-:S08]  /*0c80*/  IMAD.WIDE.U32.X R10, R21, R27, R14, P0 ;  /* 0x0000001b150a7225 */ /* 0x000fd000000e040e */
.L_x_10:
[----:B------:R-:W0:Y:S01]  /*0c90*/  LDC.64 R32, c[0x0][0x640] ;  /* 0x00019000ff207b82 */ /* 0x000e220000000a00 */
[--C-:B------:R-:W-:Y:S01]  /*0ca0*/  SHF.R.U64 R27, R10, R8, R11.reuse ;  /* 0x000000080a1b7219 */ /* 0x100fe2000000120b */
[----:B------:R-:W-:Y:S01]  /*0cb0*/  IMAD R31, R9, R24, R4 ;  /* 0x00000018091f7224 */ /* 0x000fe200078e0204 */
[----:B------:R-:W-:Y:S01]  /*0cc0*/  SHF.R.U32.HI R3, RZ, R8, R11 ;  /* 0x00000008ff037219 */ /* 0x000fe2000001160b */
[----:B------:R-:W-:Y:S01]  /*0cd0*/  IMAD.MOV.U32 R23, RZ, RZ, 0x1 ;  /* 0x00000001ff177424 */ /* 0x000fe200078e00ff */
[----:B------:R-:W-:-:S03]  /*0ce0*/  IADD3 R5, P0, RZ, -R27, RZ ;  /* 0x8000001bff057210 */ /* 0x000fc60007f1e0ff */
[----:B------:R-:W1:Y:S02]  /*0cf0*/  LDC R12, c[0x0][0x618] ;  /* 0x00018600ff0c7b82 */ /* 0x000e640000000800 */
[----:B------:R-:W-:Y:S02]  /*0d00*/  IMAD.X R3, RZ, RZ, ~R3, P0 ;  /* 0x000000ffff037224 */ /* 0x000fe400000e0e03 */
[----:B------:R-:W-:-:S04]  /*0d10*/  IMAD.WIDE.U32 R10, R5, R28, R16 ;  /* 0x0000001c050a7225 */ /* 0x000fc800078e0010 */
[----:B------:R-:W2:Y:S01]  /*0d20*/  LDC R20, c[0x0][0x608] ;  /* 0x00018200ff147b82 */ /* 0x000ea20000000800 */
[----:B------:R-:W-:Y:S02]  /*0d30*/  IMAD R8, R3, R28, RZ ;  /* 0x0000001c03087224 */ /* 0x000fe400078e02ff */
[----:B------:R-:W-:Y:S02]  /*0d40*/  IMAD.MOV.U32 R3, RZ, RZ, -0x1 ;  /* 0xffffffffff037424 */ /* 0x000fe400078e00ff */
[----:B------:R-:W-:-:S03]  /*0d50*/  IMAD R5, R5, R29, R8 ;  /* 0x0000001d05057224 */ /* 0x000fc600078e0208 */
[----:B------:R-:W3:Y:S01]  /*0d60*/  LDC R30, c[0x0][0x658] ;  /* 0x00019600ff1e7b82 */ /* 0x000ee20000000800 */
[----:B------:R-:W-:Y:S01]  /*0d70*/  IMAD.IADD R5, R11, 0x1, R5 ;  /* 0x000000010b057824 */ /* 0x000fe200078e0205 */
[----:B0-----:R-:W-:-:S04]  /*0d80*/  ISETP.NE.U32.AND P0, PT, R32, RZ, PT ;  /* 0x000000ff2000720c */ /* 0x001fc80003f05070 */
[----:B------:R-:W-:Y:S02]  /*0d90*/  ISETP.NE.AND.EX P0, PT, R33, RZ, PT, P0 ;  /* 0x000000ff2100720c */ /* 0x000fe40003f05300 */
[----:B------:R-:W0:Y:S01]  /*0da0*/  LDC R26, c[0x0][0x600] ;  /* 0x00018000ff1a7b82 */ /* 0x000e220000000800 */
[-CC-:B-1----:R-:W-:Y:S02]  /*0db0*/  SHF.R.U64 R14, R10, R12.reuse, R5.reuse ;  /* 0x0000000c0a0e7219 */ /* 0x182fe40000001205 */
[----:B------:R-:W-:-:S05]  /*0dc0*/  SHF.R.U32.HI R5, RZ, R12, R5 ;  /* 0x0000000cff057219 */ /* 0x000fca0000011605 */
[----:B------:R-:W1:Y:S01]  /*0dd0*/  LDC R15, c[0x0][0x648] ;  /* 0x00019200ff0f7b82 */ /* 0x000e620000000800 */
[-CC-:B--2---:R-:W-:Y:S02]  /*0de0*/  SHF.R.U64 R29, R14, R20.reuse, R5.reuse ;  /* 0x000000140e1d7219 */ /* 0x184fe40000001205 */
[----:B------:R-:W-:-:S05]  /*0df0*/  SHF.R.U32.HI R5, RZ, R20, R5 ;  /* 0x00000014ff057219 */ /* 0x000fca0000011605 */
[----:B------:R-:W2:Y:S01]  /*0e00*/  LDC R21, c[0x0][0x638] ;  /* 0x00018e00ff157b82 */ /* 0x000ea20000000800 */
[-CC-:B---3--:R-:W-:Y:S02]  /*0e10*/  SHF.R.U64 R20, R29, R30.reuse, R5.reuse ;  /* 0x0000001e1d147219 */ /* 0x188fe40000001205 */
[-C--:B------:R-:W-:Y:S02]  /*0e20*/  SHF.L.U32 R3, R3, R30.reuse, RZ ;  /* 0x0000001e03037219 */ /* 0x080fe400000006ff */
[----:B------:R-:W-:Y:S01]  /*0e30*/  SHF.R.U32.HI R5, RZ, R30, R5 ;  /* 0x0000001eff057219 */ /* 0x000fe20000011605 */
[----:B------:R-:W-:Y:S01]  /*0e40*/  IMAD.MOV.U32 R4, RZ, RZ, R20 ;  /* 0x000000ffff047224 */ /* 0x000fe200078e0014 */
[----:B------:R-:W-:Y:S01]  /*0e50*/  LOP3.LUT R12, RZ, R3, RZ, 0x33, !PT ;  /* 0x00000003ff0c7212 */ /* 0x000fe200078e33ff */
[----:B------:R-:W3:Y:S01]  /*0e60*/  LDC R25, c[0x0][0x610] ;  /* 0x00018400ff197b82 */ /* 0x000ee20000000800 */
[----:B------:R-:W-:Y:S05]  /*0e70*/  @!P0 BRA `(.L_x_11) ;  /* 0x0000000000288947 */ /* 0x000fea0003800000 */
[----:B------:R-:W4:Y:S02]  /*0e80*/  LDC R3, c[0x0][0x64c] ;  /* 0x00019300ff037b82 */ /* 0x000f240000000800 */
[----:B----4-:R-:W-:-:S05]  /*0e90*/  IADD3 R3, P0, R20, R3, RZ ;  /* 0x0000000314037210 */ /* 0x010fca0007f1e0ff */
        /* <DEDUP_REMOVED lines=8> */
.L_x_11:
[----:B-1----:R-:W-:Y:S01]  /*0f20*/  SHF.R.U64 R4, R4, R15, R5 ;  /* 0x0000000f04047219 */ /* 0x002fe20000001205 */
[----:B0-----:R-:W-:Y:S01]  /*0f30*/  VIADD R5, R26, 0xffffffff ;  /* 0xffffffff1a057836 */ /* 0x001fe20000000000 */
[----:B------:R-:W-:Y:S01]  /*0f40*/  SHF.L.U32 R3, R23, R30, RZ ;  /* 0x0000001e17037219 */ /* 0x000fe200000006ff */
[----:B------:R-:W-:Y:S01]  /*0f50*/  IMAD.MOV.U32 R23, RZ, RZ, R27 ;  /* 0x000000ffff177224 */ /* 0x000fe200078e001b */
[----:B------:R-:W-:Y:S01]  /*0f60*/  LOP3.LUT R12, R29, R12, RZ, 0xc0, !PT ;  /* 0x0000000c1d0c7212 */ /* 0x000fe200078ec0ff */
[----:B------:R-:W-:Y:S01]  /*0f70*/  IMAD.MOV R8, RZ, RZ, -R4 ;  /* 0x000000ffff087224 */ /* 0x000fe200078e0a04 */
[----:B------:R-:W-:Y:S02]  /*0f80*/  SEL R6, R6, R31, !P1 ;  /* 0x0000001f06067207 */ /* 0x000fe40004800000 */
[----:B------:R-:W-:Y:S01]  /*0f90*/  LOP3.LUT R5, R14, R5, RZ, 0xc0, !PT ;  /* 0x000000050e057212 */ /* 0x000fe200078ec0ff */
[----:B------:R-:W-:Y:S02]  /*0fa0*/  IMAD R9, R3, R4, R12 ;  /* 0x0000000403097224 */ /* 0x000fe400078e020c */
[----:B--2---:R-:W-:-:S02]  /*0fb0*/  IMAD R3, R8, R21, R20 ;  /* 0x0000001508037224 */ /* 0x004fc400078e0214 */
[----:B---3--:R-:W-:Y:S02]  /*0fc0*/  IMAD R6, R9, R25, R6 ;  /* 0x0000001909067224 */ /* 0x008fe400078e0206 */
[----:B------:R-:W-:Y:S02]  /*0fd0*/  IMAD R99, R3, R26, R5 ;  /* 0x0000001a03637224 */ /* 0x000fe400078e0205 */
[----:B------:R-:W-:-:S03]  /*0fe0*/  IMAD.MOV.U32 R4, RZ, RZ, 0x1 ;  /* 0x00000001ff047424 */ /* 0x000fc600078e00ff */
[----:B------:R-:W-:Y:S02]  /*0ff0*/  SEL R100, R99, R6, !P1 ;  /* 0x0000000663647207 */ /* 0x000fe40004800000 */
[----:B------:R-:W-:Y:S02]  /*1000*/  PRMT R3, R4, 0x7610, R3 ;  /* 0x0000761004037816 */ /* 0x000fe40000000003 */
[----:B------:R-:W-:-:S07]  /*1010*/  SEL R99, R6, R99, !P1 ;  /* 0x0000006306637207 */ /* 0x000fce0004800000 */
.L_x_9:
[----:B------:R-:W-:-:S08]  /*1020*/  NOP ;  /* 0x0000000000007918 */ /* 0x000fd00000000000 */
[----:B------:R-:W0:Y:S02]  /*1030*/  USETMAXREG.TRY_ALLOC.CTAPOOL UP0, 0xe8 ;  /* 0x000000e8000079c8 */ /* 0x000e240008000600 */
[----:B0-----:R-:W-:-:S13]  /*1040*/  PLOP3.LUT P0, PT, PT, PT, UP0, 0x80, 0x0 ;  /* 0x000000000000781c */ /* 0x001fda0003f0f008 */
[----:B------:R-:W-:Y:S05]  /*1050*/  @!P0 BRA `(.L_x_9) ;  /* 0xfffffffc00f08947 */ /* 0x000fea000383ffff */
[----:B------:R-:W-:Y:S01]  /*1060*/  ULDC.64 UR4, c[0x0][0x598] ;  /* 0x0001660000047ab9 */ /* 0x000fe20000000a00 */
[----:B------:R-:W-:Y:S01]  /*1070*/  ULDC.64 UR38, c[0x0][0x208] ;  /* 0x0000820000267ab9 */ /* 0x000fe20000000a00 */
[----:B------:R-:W-:-:S04]  /*1080*/  ISETP.NE.U32.AND P0, PT, RZ, UR4, PT ;  /* 0x00000004ff007c0c */ /* 0x000fc8000bf05070 */
[----:B------:R-:W-:-:S13]  /*1090*/  ISETP.NE.AND.EX P0, PT, RZ, UR5, PT, P0 ;  /* 0x00000005ff007c0c */ /* 0x000fda000bf05300 */
[----:B------:R-:W-:Y:S05]  /*10a0*/  @!P0 BRA `(.L_x_12) ;  /* 0x00000000001c8947 */ /* 0x000fea0003800000 */
[----:B------:R-:W0:Y:S02]  /*10b0*/  LDC.64 R4, c[0x0][0x598] ;  /* 0x00016600ff047b82 */ /* 0x000e240000000a00 */
[----:B0-----:R-:W2:Y:S02]  /*10c0*/  LDG.E.64 R4, desc[UR38][R4.64] ;  /* 0x0000002604047981 */ /* 0x001ea4000c1e1b00 */
[----:B--2---:R-:W-:-:S04]  /*10d0*/  ISETP.NE.U32.AND P0, PT, R4, RZ, PT ;  /* 0x000000ff0400720c */ /* 0x004fc80003f05070 */
[----:B------:R-:W-:-:S13]  /*10e0*/  ISETP.NE.AND.EX P0, PT, R5, RZ, PT, P0 ;  /* 0x000000ff0500720c */ /* 0x000fda0003f05300 */
[----:B------:R-:W-:Y:S05]  /*10f0*/  @!P0 BRA `(.L_x_12) ;  /* 0x0000000000088947 */ /* 0x000fea0003800000 */
[----:B------:R0:W5:Y:S01]  /*1100*/  LD.E R90, desc[UR38][R4.64] ;  /* 0x00000026045a7980 */ /* 0x000162000c101900 */
[----:B------:R-:W-:Y:S05]  /*1110*/  BRA `(.L_x_13) ;  /* 0x0000000000247947 */ /* 0x000fea0003800000 */
.L_x_12:
[----:B------:R-:W-:Y:S02]  /*1120*/  ULDC.64 UR4, c[0x0][0x588] ;  /* 0x0001620000047ab9 */ /* 0x000fe40000000a00 */
[----:B------:R-:W-:-:S04]  /*1130*/  ISETP.NE.U32.AND P0, PT, RZ, UR4, PT ;  /* 0x00000004ff007c0c */ /* 0x000fc8000bf05070 */
[----:B------:R-:W-:-:S13]  /*1140*/  ISETP.NE.AND.EX P0, PT, RZ, UR5, PT, P0 ;  /* 0x00000005ff007c0c */ /* 0x000fda000bf05300 */
[----:B------:R-:W-:Y:S05]  /*1150*/  @!P0 BRA `(.L_x_14) ;  /* 0x00000000000c8947 */ /* 0x000fea0003800000 */
[----:B------:R-:W0:Y:S02]  /*1160*/  LDC.64 R90, c[0x0][0x588] ;  /* 0x00016200ff5a7b82 */ /* 0x000e240000000a00 */
[----:B0-----:R1:W5:Y:S01]  /*1170*/  LDG.E R90, desc[UR38][R90.64] ;  /* 0x000000265a5a7981 */ /* 0x001362000c1e1900 */
[----:B------:R-:W-:Y:S05]  /*1180*/  BRA `(.L_x_13) ;  /* 0x0000000000087947 */ /* 0x000fea0003800000 */
.L_x_14:
[----:B------:R-:W-:Y:S02]  /*1190*/  ULDC UR4, c[0x0][0x580] ;  /* 0x0001600000047ab9 */ /* 0x000fe40000000800 */
[----:B------:R-:W-:-:S07]  /*11a0*/  IMAD.U32 R90, RZ, RZ, UR4 ;  /* 0x00000004ff5a7e24 */ /* 0x000fce000f8e00ff */
.L_x_13:
[----:B------:R-:W-:Y:S02]  /*11b0*/  ULDC.64 UR4, c[0x0][0x5a0] ;  /* 0x0001680000047ab9 */ /* 0x000fe40000000a00 */
[----:B------:R-:W-:-:S04]  /*11c0*/  ISETP.NE.U32.AND P0, PT, RZ, UR4, PT ;  /* 0x00000004ff007c0c */ /* 0x000fc8000bf05070 */
[----:B------:R-:W-:-:S13]  /*11d0*/  ISETP.NE.AND.EX P0, PT, RZ, UR5, PT, P0 ;  /* 0x00000005ff007c0c */ /* 0x000fda000bf05300 */
[----:B------:R-:W-:Y:S05]  /*11e0*/  @!P0 BRA `(.L_x_15) ;  /* 0x00000000001c8947 */ /* 0x000fea0003800000 */
[----:B0-----:R-:W0:Y:S02]  /*11f0*/  LDC.64 R4, c[0x0][0x5a0] ;  /* 0x00016800ff047b82 */ /* 0x001e240000000a00 */
[----:B0-----:R-:W2:Y:S02]  /*1200*/  LDG.E.64 R4, desc[UR38][R4.64] ;  /* 0x0000002604047981 */ /* 0x001ea4000c1e1b00 */
[----:B--2---:R-:W-:-:S04]  /*1210*/  ISETP.NE.U32.AND P0, PT, R4, RZ, PT ;  /* 0x000000ff0400720c */ /* 0x004fc80003f05070 */
[----:B------:R-:W-:-:S13]  /*1220*/  ISETP.NE.AND.EX P0, PT, R5, RZ, PT, P0 ;  /* 0x000000ff0500720c */ /* 0x000fda0003f05300 */
[----:B------:R-:W-:Y:S05]  /*1230*/  @!P0 BRA `(.L_x_15) ;  /* 0x0000000000088947 */ /* 0x000fea0003800000 */
[----:B-1----:R0:W5:Y:S01]  /*1240*/  LD.E R91, desc[UR38][R4.64] ;  /* 0x00000026045b7980 */ /* 0x002162000c101900 */
[----:B------:R-:W-:Y:S05]  /*1250*/  BRA `(.L_x_16) ;  /* 0x0000000000247947 */ /* 0x000fea0003800000 */
.L_x_15:
[----:B------:R-:W-:Y:S02]  /*1260*/  ULDC.64 UR4, c[0x0][0x590] ;  /* 0x0001640000047ab9 */ /* 0x000fe40000000a00 */
[----:B------:R-:W-:-:S04]  /*1270*/  ISETP.NE.U32.AND P0, PT, RZ, UR4, PT ;  /* 0x00000004ff007c0c */ /* 0x000fc8000bf05070 */
[----:B------:R-:W-:-:S13]  /*1280*/  ISETP.NE.AND.EX P0, PT, RZ, UR5, PT, P0 ;  /* 0x00000005ff007c0c */ /* 0x000fda000bf05300 */
[----:B------:R-:W-:Y:S05]  /*1290*/  @!P0 BRA `(.L_x_17) ;  /* 0x00000000000c8947 */ /* 0x000fea0003800000 */
[----:B0-----:R-:W1:Y:S02]  /*12a0*/  LDC.64 R4, c[0x0][0x590] ;  /* 0x00016400ff047b82 */ /* 0x001e640000000a00 */
[----:B-1----:R1:W5:Y:S01]  /*12b0*/  LDG.E R91, desc[UR38][R4.64] ;  /* 0x00000026045b7981 */ /* 0x002362000c1e1900 */
[----:B------:R-:W-:Y:S05]  /*12c0*/  BRA `(.L_x_16) ;  /* 0x0000000000087947 */ /* 0x000fea0003800000 */
.L_x_17:
[----:B------:R-:W-:Y:S02]  /*12d0*/  ULDC UR4, c[0x0][0x584] ;  /* 0x0001610000047ab9 */ /* 0x000fe40000000800 */
[----:B-1----:R-:W-:-:S07]  /*12e0*/  IMAD.U32 R91, RZ, RZ, UR4 ;  /* 0x00000004ff5b7e24 */ /* 0x002fce000f8e00ff */
.L_x_16:
[----:B------:R-:W-:-:S13]  /*12f0*/  LOP3.LUT P0, RZ, R3, 0xff, RZ, 0xc0, !PT ;  /* 0x000000ff03ff7812 */ /* 0x000fda000780c0ff */
[----:B------:R-:W-:Y:S05]  /*1300*/  @!P0 EXIT ;  /* 0x000000000000894d */ /* 0x000fea0003800000 */
[----:B------:R-:W2:Y:S01]  /*1310*/  LDC R93, c[0x0][0x658] ;  /* 0x00019600ff5d7b82 */ /* 0x000ea20000000800 */
[----:B------:R-:W-:Y:S01]  /*1320*/  LOP3.LUT R7, R7, 0x1, RZ, 0xc0, !PT ;  /* 0x0000000107077812 */ /* 0x000fe200078ec0ff */
[----:B------:R-:W-:Y:S01]  /*1330*/  ULDC.64 UR6, c[0x0][0x288] ;  /* 0x0000a20000067ab9 */ /* 0x000fe20000000a00 */
[----:B------:R-:W-:Y:S01]  /*1340*/  SHF.R.U32.HI R3, RZ, 0x2, R94 ;  /* 0x00000002ff037819 */ /* 0x000fe2000001165e */
[----:B------:R-:W-:Y:S01]  /*1350*/  UIADD3 UR4, UR7, 0x3f, URZ ;  /* 0x0000003f07047890 */ /* 0x000fe2000fffe03f */
[----:B------:R-:W-:Y:S01]  /*1360*/  SHF.R.U32.HI R0, RZ, 0x1, R0 ;  /* 0x00000001ff007819 */ /* 0x000fe20000011600 */
[----:B------:R-:W-:Y:S01]  /*1370*/  IMAD.SHL.U32 R88, R7, 0x40, RZ ;  /* 0x0000004007587824 */ /* 0x000fe200078e00ff */
[----:B------:R-:W-:Y:S01]  /*1380*/  LOP3.LUT R3, R3, 0x7, RZ, 0xc0, !PT ;  /* 0x0000000703037812 */ /* 0x000fe200078ec0ff */
[----:B------:R-:W-:Y:S01]  /*1390*/  USHF.R.S32.HI UR5, URZ, 0x1f, UR4 ;  /* 0x0000001f3f057899 */ /* 0x000fe20008011404 */
[----:B------:R-:W-:Y:S01]  /*13a0*/  LOP3.LUT R0, R0, 0x30, RZ, 0xc0, !PT ;  /* 0x0000003000007812 */ /* 0x000fe200078ec0ff */
[----:B------:R-:W-:Y:S01]  /*13b0*/  IMAD.MOV.U32 R6, RZ, RZ, 0x1 ;  /* 0x00000001ff067424 */ /* 0x000fe200078e00ff */
[--C-:B------:R-:W-:Y:S01]  /*13c0*/  LOP3.LUT R88, R88, 0x40, R3.reuse, 0xe2, !PT ;  /* 0x0000004058587812 */ /* 0x100fe200078ee203 */
[----:B------:R-:W-:Y:S01]  /*13d0*/  ULEA.HI UR5, UR5, UR4, URZ, 0x6 ;  /* 0x0000000405057291 */ /* 0x000fe2000f8f303f */
[-C--:B01----:R-:W-:Y:S01]  /*13e0*/  IADD3 R4, RZ, -R0.reuse, -R3 ;  /* 0x80000000ff047210 */ /* 0x083fe20007ffe803 */
[----:B------:R-:W-:Y:S01]  /*13f0*/  IMAD.U32 R5, RZ, RZ, UR6 ;  /* 0x00000006ff057e24 */ /* 0x000fe2000f8e00ff */
[----:B------:R-:W-:Y:S01]  /*1400*/  LOP3.LUT R88, R88, R0, RZ, 0xfc, !PT ;  /* 0x0000000058587212 */ /* 0x000fe200078efcff */
[----:B------:R-:W-:Y:S01]  /*1410*/  USHF.R.S32.HI UR43, URZ, 0x6, UR5 ;  /* 0x000000063f2b7899 */ /* 0x000fe20008011405 */
[----:B------:R-:W-:Y:S01]  /*1420*/  IMAD.MOV.U32 R0, RZ, RZ, -0x1 ;  /* 0xffffffffff007424 */ /* 0x000fe200078e00ff */
[C---:B------:R-:W-:Y:S01]  /*1430*/  LOP3.LUT R92, R94.reuse, 0x3, RZ, 0xc0, !PT ;  /* 0x000000035e5c7812 */ /* 0x040fe200078ec0ff */
[----:B------:R-:W-:Y:S01]  /*1440*/  IMAD R4, R7, -0x40, R4 ;  /* 0xffffffc007047824 */ /* 0x000fe200078e0204 */
[----:B------:R-:W-:Y:S01]  /*1450*/  UISETP.LT.AND UP0, UPT, UR43, 0x1, UPT ;  /* 0x000000012b00788c */ /* 0x000fe2000bf01270 */
[----:B------:R-:W-:Y:S01]  /*1460*/  LOP3.LUT R95, R94, 0x80, RZ, 0xc0, !PT ;  /* 0x000000805e5f7812 */ /* 0x000fe200078ec0ff */
[----:B------:R-:W-:Y:S01]  /*1470*/  ULDC UR4, c[0x0][0x284] ;  /* 0x0000a10000047ab9 */ /* 0x000fe20000000800 */
[----:B------:R-:W-:Y:S01]  /*1480*/  IMAD R92, R92, -0x2, R5 ;  /* 0xfffffffe5c5c7824 */ /* 0x000fe200078e0205 */
[-C--:B--2---:R-:W-:Y:S01]  /*1490*/  SHF.L.U32 R0, R0, R93.reuse, RZ ;  /* 0x0000005d00007219 */ /* 0x084fe200000006ff */
[----:B------:R-:W-:Y:S01]  /*14a0*/  USEL UR44, UR43, 0x1, UP0 ;  /* 0x000000012b2c7887 */ /* 0x000fe20008000000 */
[----:B------:R-:W-:Y:S01]  /*14b0*/  SHF.L.U32 R93, R6, R93, RZ ;  /* 0x0000005d065d7219 */ /* 0x000fe200000006ff */
[----:B------:R-:W-:Y:S01]  /*14c0*/  IMAD.SHL.U32 R94, R94, 0x2, RZ ;  /* 0x000000025e5e7824 */ /* 0x000fe200078e00ff */
[----:B------:R-:W-:Y:S01]  /*14d0*/  SHF.R.U32.HI R95, RZ, 0x7, R95 ;  /* 0x00000007ff5f7819 */ /* 0x000fe2000001165f */
[----:B------:R-:W-:Y:S01]  /*14e0*/  VIADD R97, R4, UR4 ;  /* 0x0000000404617c36 */ /* 0x000fe20008000000 */
[----:B------:R-:W-:Y:S01]  /*14f0*/  LOP3.LUT R96, RZ, R0, RZ, 0x33, !PT ;  /* 0x00000000ff607212 */ /* 0x000fe200078e33ff */
[----:B------:R-:W-:Y:S01]  /*1500*/  IMAD.MOV.U32 R89, RZ, RZ, RZ ;  /* 0x000000ffff597224 */ /* 0x000fe200078e00ff */
[----:B------:R-:W-:Y:S01]  /*1510*/  UIADD3 UR44, UR43, -UR44, URZ ;  /* 0x8000002c2b2c7290 */ /* 0x000fe2000fffe03f */
[----:B------:R-:W-:Y:S01]  /*1520*/  UMOV UR40, URZ ;  /* 0x0000003f00287c82 */ /* 0x000fe20008000000 */
[----:B------:R-:W-:-:S10]  /*1530*/  UMOV UR41, URZ ;  /* 0x0000003f00297c82 */ /* 0x000fd40008000000 */
.L_x_167:
[----:B------:R-:W0:Y:S01]  /*1540*/  SHFL.IDX PT, R0, R95, RZ, 0x1f ;  /* 0x00001fff5f007589 */ /* 0x000e2200000e0000 */
[----:B-1----:R-:W1:Y:S01]  /*1550*/  S2UR UR7, SR_CgaCtaId ;  /* 0x00000000000779c3 */ /* 0x002e620000008800 */
[----:B------:R-:W-:Y:S01]  /*1560*/  UMOV UR6, 0x400 ;  /* 0x0000040000067882 */ /* 0x000fe20000000000 */
[----:B0-----:R-:W-:Y:S01]  /*1570*/  R2UR UR4, R0 ;  /* 0x00000000000472ca */ /* 0x001fe200000e0000 */
[----:B-1----:R-:W-:-:S12]  /*1580*/  ULEA UR6, UR7, UR6, 0x18 ;  /* 0x0000000607067291 */ /* 0x002fd8000f8ec03f */
[----:B------:R-:W-:-:S04]  /*1590*/  ULEA.HI UR5, UR4, UR4, URZ, 0x1 ;  /* 0x0000000404057291 */ /* 0x000fc8000f8f083f */
[----:B------:R-:W-:-:S04]  /*15a0*/  ULOP3.LUT UR5, UR5, 0xffffe, URZ, 0xc0, !UPT ;  /* 0x000ffffe05057892 */ /* 0x000fc8000f8ec03f */
[----:B------:R-:W-:-:S03]  /*15b0*/  UIADD3 UR5, UR4, -UR5, URZ ;  /* 0x8000000504057290 */ /* 0x000fc6000fffe03f */
[----:B------:R-:W-:Y:S01]  /*15c0*/  ULDC UR4, c[0x0][0x28c] ;  /* 0x0000a30000047ab9 */ /* 0x000fe20000000800 */
[----:B------:R-:W-:Y:S01]  /*15d0*/  ULEA UR5, UR5, UR6, 0xc ;  /* 0x0000000605057291 */ /* 0x000fe2000f8e603f */
[----:B------:R-:W-:-:S03]  /*15e0*/  ISETP.LT.AND P0, PT, RZ, UR4, PT ;  /* 0x00000004ff007c0c */ /* 0x000fc6000bf01270 */
[----:B------:R-:W-:-:S04]  /*15f0*/  UIADD3 UR5, UR5, 0x180, URZ ;  /* 0x0000018005057890 */ /* 0x000fc8000fffe03f */
[----:B------:R-:W-:-:S04]  /*1600*/  USHF.R.U32.HI UR5, URZ, 0x4, UR5 ;  /* 0x000000043f057899 */ /* 0x000fc80008011605 */
[----:B------:R-:W-:-:S04]  /*1610*/  ULOP3.LUT UR5, UR5, 0x3fff, URZ, 0xc0, !UPT ;  /* 0x00003fff05057892 */ /* 0x000fc8000f8ec03f */
[----:B------:R-:W-:Y:S01]  /*1620*/  ULOP3.LUT UR45, UR5, 0x10000, URZ, 0xfc, !UPT ;  /* 0x00010000052d7892 */ /* 0x000fe2000f8efc3f */
[----:B---34-:R-:W-:Y:S11]  /*1630*/  @P0 BRA `(.L_x_18) ;  /* 0x0000000000400947 */ /* 0x018ff60003800000 */
[----:B------:R-:W-:Y:S01]  /*1640*/  MOV R0, 0x0 ;  /* 0x0000000000007802 */ /* 0x000fe20000000f00 */
[----:B------:R-:W-:Y:S01]  /*1650*/  ULDC.64 UR4, c[0x4][0x68] ;  /* 0x01001a0000047ab9 */ /* 0x000fe20000000a00 */
[----:B------:R-:W-:Y:S01]  /*1660*/  ULDC.64 UR6, c[0x4][0x8] ;  /* 0x0100020000067ab9 */ /* 0x000fe20000000a00 */
[----:B------:R-:W-:Y:S01]  /*1670*/  IMAD.U32 R4, RZ, RZ, UR4 ;  /* 0x00000004ff047e24 */ /* 0x000fe2000f8e00ff */
[----:B------:R0:W1:Y:S01]  /*1680*/  LDC.64 R14, c[0x4][R0] ;  /* 0x01000000000e7b82 */ /* 0x0000620000000a00 */
[----:B------:R-:W-:Y:S01]  /*1690*/  IMAD.U32 R5, RZ, RZ, UR5 ;  /* 0x00000005ff057e24 */ /* 0x000fe2000f8e00ff */
[----:B------:R-:W-:Y:S01]  /*16a0*/  ULDC.64 UR4, c[0x4][0x70] ;  /* 0x01001c0000047ab9 */ /* 0x000fe20000000a00 */
[----:B------:R-:W-:Y:S02]  /*16b0*/  IMAD.U32 R10, RZ, RZ, UR6 ;  /* 0x00000006ff0a7e24 */ /* 0x000fe4000f8e00ff */
[----:B------:R-:W-:Y:S02]  /*16c0*/  IMAD.U32 R6, RZ, RZ, UR4 ;  /* 0x00000004ff067e24 */ /* 0x000fe4000f8e00ff */
[----:B------:R-:W-:-:S02]  /*16d0*/  IMAD.U32 R7, RZ, RZ, UR5 ;  /* 0x00000005ff077e24 */ /* 0x000fc4000f8e00ff */
[----:B------:R-:W-:Y:S02]  /*16e0*/  IMAD.U32 R11, RZ, RZ, UR7 ;  /* 0x00000007ff0b7e24 */ /* 0x000fe4000f8e00ff */
[----:B------:R-:W-:Y:S02]  /*16f0*/  IMAD.MOV.U32 R8, RZ, RZ, 0x1e1 ;  /* 0x000001e1ff087424 */ /* 0x000fe400078e00ff */
[----:B------:R-:W-:Y:S02]  /*1700*/  IMAD.MOV.U32 R12, RZ, RZ, 0x1 ;  /* 0x00000001ff0c7424 */ /* 0x000fe400078e00ff */
[----:B0-----:R-:W-:-:S07]  /*1710*/  IMAD.MOV.U32 R13, RZ, RZ, RZ ;  /* 0x000000ffff0d7224 */ /* 0x001fce00078e00ff */
[----:B------:R-:W-:-:S07]  /*1720*/  LEPC R20, `(.L_x_18) ;  /* 0x000000001014794e */ /* 0x000fce0000000000 */
[----:B-1---5:R-:W-:Y:S05]  /*1730*/  CALL.ABS.NOINC R14 ;  /* 0x000000000e007343 */ /* 0x022fea0003c00000 */
.L_x_18:
[----:B------:R-:W-:-:S04]  /*1740*/  LOP3.LUT R0, R18, 0x1, RZ, 0xfc, !PT ;  /* 0x0000000112007812 */ /* 0x000fc800078efcff */
[----:B------:R-:W-:-:S13]  /*1750*/  ISETP.NE.AND P0, PT, R0, 0x3, PT ;  /* 0x000000030000780c */ /* 0x000fda0003f05270 */
[----:B------:R-:W-:Y:S05]  /*1760*/  @!P0 BRA `(.L_x_19) ;  /* 0x0000000000048947 */ /* 0x000fea0003800000 */
[----:B------:R-:W-:Y:S01]  /*1770*/  BPT.TRAP 0x1 ;  /* 0x000000040000795c */ /* 0x000fe20000300000 */
.L_x_19:
[----:B------:R-:W0:Y:S01]  /*1780*/  S2UR UR5, SR_CgaCtaId ;  /* 0x00000000000579c3 */ /* 0x000e220000008800 */
[----:B------:R-:W-:Y:S01]  /*1790*/  UMOV UR4, 0x400 ;  /* 0x0000040000047882 */ /* 0x000fe20000000000 */
[----:B------:R-:W-:Y:S02]  /*17a0*/  IMAD.U32 R0, RZ, RZ, UR40 ;  /* 0x00000028ff007e24 */ /* 0x000fe4000f8e00ff */
[----:B------:R-:W-:-:S03]  /*17b0*/  IMAD.U32 R3, RZ, RZ, UR41 ;  /* 0x00000029ff037e24 */ /* 0x000fc6000f8e00ff */
[----:B------:R-:W-:Y:S01]  /*17c0*/  SHF.L.U32 R0, R0, 0x1f, RZ ;  /* 0x0000001f00007819 */ /* 0x000fe200000006ff */
[----:B0-----:R-:W-:-:S06]  /*17d0*/  ULEA UR4, UR5, UR4, 0x18 ;  /* 0x0000000405047291 */ /* 0x001fcc000f8ec03f */
[----:B------:R-:W-:-:S04]  /*17e0*/  IMAD.U32 R6, RZ, RZ, UR4 ;  /* 0x00000004ff067e24 */ /* 0x000fc8000f8e00ff */
[----:B------:R-:W-:-:S04]  /*17f0*/  IMAD R3, R3, 0x8, R6 ;  /* 0x0000000803037824 */ /* 0x000fc800078e0206 */
[----:B------:R0:W1:Y:S01]  /*1800*/  SYNCS.PHASECHK.TRANS64.TRYWAIT P1, [R3+URZ], R0 ;  /* 0x00000000030075a7 */ /* 0x000062000802017f */
[----:B------:R-:W-:Y:S05]  /*1810*/  @!P0 BRA `(.L_x_20) ;  /* 0x0000000000048947 */ /* 0x000fea0003800000 */
[----:B------:R-:W-:Y:S01]  /*1820*/  BPT.TRAP 0x1 ;  /* 0x000000040000795c */ /* 0x000fe20000300000 */
.L_x_20:
[----:B------:R-:W-:-:S05]  /*1830*/  IMAD.U32 R4, RZ, RZ, UR44 ;  /* 0x0000002cff047e24 */ /* 0x000fca000f8e00ff */
[----:B------:R-:W-:Y:S01]  /*1840*/  ISETP.GE.AND P2, PT, R4, 0x1, PT ;  /* 0x000000010400780c */ /* 0x000fe20003f46270 */
[----:B-1----:R-:W-:-:S12]  /*1850*/  @P1 BRA `(.L_x_21) ;  /* 0x0000000000081947 */ /* 0x002fd80003800000 */
[----:B------:R-:W1:Y:S02]  /*1860*/  SYNCS.PHASECHK.TRANS64.TRYWAIT P1, [R3+URZ], R0 ;  /* 0x00000000030075a7 */ /* 0x000e64000802017f */
[----:B-1----:R-:W-:Y:S05]  /*1870*/  @!P1 BRA `(.L_x_22) ;  /* 0x0000005c00389947 */ /* 0x002fea0003800000 */
.L_x_21:
[----:B------:R-:W-:Y:S05]  /*1880*/  WARPSYNC.ALL ;  /* 0x0000000000007948 */ /* 0x000fea0003800000 */
[----:B------:R-:W-:Y:S01]  /*1890*/  R2UR UR4, R6 ;  /* 0x00000000060472ca */ /* 0x000fe200000e0000 */
[----:B------:R-:W-:Y:S01]  /*18a0*/  ULEA UR6, UR41, UR45, 0xa ;  /* 0x0000002d29067291 */ /* 0x000fe2000f8e503f */
[----:B------:R-:W-:Y:S01]  /*18b0*/  WARPGROUP.ARRIVE ;  /* 0x00000000000079c5 */ /* 0x000fe20000000000 */
[----:B------:R-:W-:Y:S01]  /*18c0*/  UMOV UR9, 0x80000020 ;  /* 0x8000002000097882 */ /* 0x000fe20000000000 */
[----:B------:R-:W-:Y:S01]  /*18d0*/  UMOV UR11, 0x80000020 ;  /* 0x80000020000b7882 */ /* 0x000fe20000000000 */
[----:B------:R-:W-:-:S03]  /*18e0*/  UIADD3 UR7, UR6, 0x200, URZ ;  /* 0x0000020006077890 */ /* 0x000fc6000fffe03f */
[----:B------:R-:W-:-:S05]  /*18f0*/  UMOV UR8, UR6 ;  /* 0x0000000600087c82 */ /* 0x000fca0008000000 */
[----:B------:R-:W-:-:S04]  /*1900*/  UIADD3 UR4, UR4, 0x2c180, URZ ;  /* 0x0002c18004047890 */ /* 0x000fc8000fffe03f */
[----:B------:R-:W-:-:S04]  /*1910*/  USHF.R.U32.HI UR4, URZ, 0x4, UR4 ;  /* 0x000000043f047899 */ /* 0x000fc80008011604 */
[----:B------:R-:W-:-:S04]  /*1920*/  ULOP3.LUT UR4, UR4, 0x3fff, URZ, 0xc0, !UPT ;  /* 0x00003fff04047892 */ /* 0x000fc8000f8ec03f */
[----:B------:R-:W-:-:S04]  /*1930*/  ULOP3.LUT UR4, UR4, 0x10000, URZ, 0xfc, !UPT ;  /* 0x0001000004047892 */ /* 0x000fc8000f8efc3f */
[----:B------:R-:W-:-:S07]  /*1940*/  ULEA UR5, UR41, UR4, 0x8 ;  /* 0x0000000429057291 */ /* 0x000fce000f8e403f */
[----:B------:R-:W-:Y:S02]  /*1950*/  UMOV UR10, UR5 ;  /* 0x00000005000a7c82 */ /* 0x000fe40008000000 */
[----:B------:R-:W-:Y:S01]  /*1960*/  IGMMA.64x64x32.S8.S8 R56, gdesc[UR8], RZ, !UPT, gsb0 ;  /* 0x01e00000083879f1 */ /* 0x000fe2000c0410ff */
[----:B------:R-:W-:Y:S01]  /*1970*/  UMOV UR8, UR7 ;  /* 0x0000000700087c82 */ /* 0x000fe20008000000 */
[----:B------:R-:W-:Y:S01]  /*1980*/  UMOV UR9, 0x80000020 ;  /* 0x8000002000097882 */ /* 0x000fe20000000000 */
[----:B------:R-:W-:Y:S02]  /*1990*/  WARPGROUP.DEPBAR.LE gsb0, 0x0 ;  /* 0x00008000000079c5 */ /* 0x000fe40000010000 */
[----:B------:R-:W-:-:S06]  /*19a0*/  WARPGROUP.ARRIVE ;  /* 0x00000000000079c5 */ /* 0x000fcc0000000000 */
[----:B------:R-:W-:Y:S01]  /*19b0*/  IGMMA.64x64x32.S8.S8 R24, gdesc[UR8], RZ, !UPT, gsb0 ;  /* 0x01e00000081879f1 */ /* 0x000fe2000c0410ff */
[----:B------:R-:W-:Y:S02]  /*19c0*/  UIADD3 UR8, UR6, 0x2, URZ ;  /* 0x0000000206087890 */ /* 0x000fe4000fffe03f */
[----:B------:R-:W-:Y:S01]  /*19d0*/  UIADD3 UR10, UR5, 0x2, URZ ;  /* 0x00000002050a7890 */ /* 0x000fe2000fffe03f */
[----:B------:R-:W-:Y:S01]  /*19e0*/  UMOV UR9, 0x80000020 ;  /* 0x8000002000097882 */ /* 0x000fe20000000000 */
[----:B------:R-:W-:Y:S01]  /*19f0*/  UMOV UR11, 0x80000020 ;  /* 0x80000020000b7882 */ /* 0x000fe20000000000 */
[----:B------:R-:W-:Y:S01]  /*1a00*/  UIADD3 UR6, UR6, 0x202, URZ ;  /* 0x0000020206067890 */ /* 0x000fe2000fffe03f */
[----:B------:R-:W-:Y:S02]  /*1a10*/  WARPGROUP.DEPBAR.LE gsb0, 0x0 ;  /* 0x00008000000079c5 */ /* 0x000fe40000010000 */
[----:B------:R-:W-:-:S06]  /*1a20*/  WARPGROUP.ARRIVE ;  /* 0x00000000000079c5 */ /* 0x000fcc0000000000 */
[----:B------:R-:W-:Y:S01]  /*1a30*/  IGMMA.64x64x32.S8.S8 R56, gdesc[UR8], R56, gsb0 ;  /* 0x01e00000083879f1 */ /* 0x000fe20008041038 */
[----:B------:R-:W-:Y:S01]  /*1a40*/  UMOV UR8, UR6 ;  /* 0x0000000600087c82 */ /* 0x000fe20008000000 */
[----:B------:R-:W-:Y:S01]  /*1a50*/  UMOV UR9, 0x80000020 ;  /* 0x8000002000097882 */ /* 0x000fe20000000000 */
[----:B------:R-:W-:Y:S02]  /*1a60*/  WARPGROUP.DEPBAR.LE gsb0, 0x0 ;  /* 0x00008000000079c5 */ /* 0x000fe40000010000 */
[----:B------:R-:W-:-:S06]  /*1a70*/  WARPGROUP.ARRIVE ;  /* 0x00000000000079c5 */ /* 0x000fcc0000000000 */
[----:B------:R-:W-:Y:S03]  /*1a80*/  IGMMA.64x64x32.S8.S8 R24, gdesc[UR8], R24, gsb0 ;  /* 0x01e00000081879f1 */ /* 0x000fe60008041018 */
[----:B------:R-:W-:Y:S02]  /*1a90*/  WARPGROUP.DEPBAR.LE gsb0, 0x0 ;  /* 0x00008000000079c5 */ /* 0x000fe40000010000 */
[----:B------:R-:W-:Y:S05]  /*1aa0*/  @!P2 BRA `(.L_x_23) ;  /* 0x000000040020a947 */ /* 0x000fea0003800000 */
[----:B------:R-:W-:Y:S01]  /*1ab0*/  UIADD3 UR5, UR41, 0x1, URZ ;  /* 0x0000000129057890 */ /* 0x000fe2000fffe03f */
[----:B01----:R-:W-:Y:S02]  /*1ac0*/  IMAD.U32 R0, RZ, RZ, UR44 ;  /* 0x0000002cff007e24 */ /* 0x003fe4000f8e00ff */
[----:B------:R-:W-:Y:S01]  /*1ad0*/  IMAD.U32 R3, RZ, RZ, UR41 ;  /* 0x00000029ff037e24 */ /* 0x000fe2000f8e00ff */
[----:B------:R-:W-:-:S04]  /*1ae0*/  UISETP.NE.AND UP0, UPT, UR5, 0xb, UPT ;  /* 0x0000000b0500788c */ /* 0x000fc8000bf05270 */
[----:B------:R-:W-:Y:S02]  /*1af0*/  USEL UR6, URZ, 0x1, UP0 ;  /* 0x000000013f067887 */ /* 0x000fe40008000000 */
[----:B------:R-:W-:Y:S02]  /*1b00*/  USEL UR5, UR5, URZ, UP0 ;  /* 0x0000003f05057287 */ /* 0x000fe40008000000 */
[----:B------:R-:W-:-:S06]  /*1b10*/  ULOP3.LUT UR6, UR40, UR6, URZ, 0x3c, !UPT ;  /* 0x0000000628067292 */ /* 0x000fcc000f8e3c3f */
[----:B------:R-:W-:-:S07]  /*1b20*/  IMAD.U32 R7, RZ, RZ, UR6 ;  /* 0x00000006ff077e24 */ /* 0x000fce000f8e00ff */
.L_x_30:
[----:B------:R-:W-:Y:S05]  /*1b30*/  @!P0 BRA `(.L_x_24) ;  /* 0x0000000000048947 */ /* 0x000fea0003800000 */
[----:B------:R-:W-:Y:S01]  /*1b40*/  BPT.TRAP 0x1 ;  /* 0x000000040000795c */ /* 0x000fe20000300000 */
.L_x_24:
[----:B------:R-:W0:Y:S01]  /*1b50*/  S2UR UR7, SR_CgaCtaId ;  /* 0x00000000000779c3 */ /* 0x000e220000008800 */
[----:B------:R-:W-:Y:S01]  /*1b60*/  UMOV UR6, 0x400 ;  /* 0x0000040000067882 */ /* 0x000fe20000000000 */
[----:B------:R-:W-:Y:S01]  /*1b70*/  IMAD.U32 R5, RZ, RZ, UR5 ;  /* 0x00000005ff057e24 */ /* 0x000fe2000f8e00ff */
[----:B------:R-:W-:Y:S01]  /*1b80*/  SHF.L.U32 R4, R7, 0x1f, RZ ;  /* 0x0000001f07047819 */ /* 0x000fe200000006ff */
[----:B0-----:R-:W-:-:S06]  /*1b90*/  ULEA UR6, UR7, UR6, 0x18 ;  /* 0x0000000607067291 */ /* 0x001fcc000f8ec03f */
[----:B------:R-:W-:-:S04]  /*1ba0*/  IMAD.U32 R6, RZ, RZ, UR6 ;  /* 0x00000006ff067e24 */ /* 0x000fc8000f8e00ff */
[----:B------:R-:W-:-:S04]  /*1bb0*/  IMAD R5, R5, 0x8, R6 ;  /* 0x0000000805057824 */ /* 0x000fc800078e0206 */
[----:B------:R0:W1:Y:S01]  /*1bc0*/  SYNCS.PHASECHK.TRANS64.TRYWAIT P1, [R5+URZ], R4 ;  /* 0x00000004050075a7 */ /* 0x000062000802017f */
[----:B------:R-:W-:Y:S05]  /*1bd0*/  @!P0 BRA `(.L_x_25) ;  /* 0x0000000000048947 */ /* 0x000fea0003800000 */
[----:B------:R-:W-:Y:S01]  /*1be0*/  BPT.TRAP 0x1 ;  /* 0x000000040000795c */ /* 0x000fe20000300000 */
.L_x_25:
[----:B-1----:R-:W-:Y:S05]  /*1bf0*/  @P1 BRA `(.L_x_26) ;  /* 0x0000000000081947 */ /* 0x002fea0003800000 */
[----:B------:R-:W1:Y:S02]  /*1c00*/  SYNCS.PHASECHK.TRANS64.TRYWAIT P1, [R5+URZ], R4 ;  /* 0x00000004050075a7 */ /* 0x000e64000802017f */
[----:B-1----:R-:W-:Y:S05]  /*1c10*/  @!P1 BRA `(.L_x_27) ;  /* 0x0000005800649947 */ /* 0x002fea0003800000 */
.L_x_26:
[----:B------:R-:W-:Y:S01]  /*1c20*/  ULEA UR6, UR5, UR4, 0x8 ;  /* 0x0000000405067291 */ /* 0x000fe2000f8e403f */
[----:B------:R-:W-:Y:S01]  /*1c30*/  WARPGROUP.ARRIVE ;  /* 0x00000000000079c5 */ /* 0x000fe20000000000 */
[----:B------:R-:W-:Y:S01]  /*1c40*/  ULEA UR7, UR5, UR45, 0xa ;  /* 0x0000002d05077291 */ /* 0x000fe2000f8e503f */
[----:B------:R-:W-:Y:S01]  /*1c50*/  UMOV UR11, 0x80000020 ;  /* 0x80000020000b7882 */ /* 0x000fe20000000000 */
[----:B------:R-:W-:Y:S02]  /*1c60*/  UMOV UR9, 0x80000020 ;  /* 0x8000002000097882 */ /* 0x000fe40000000000 */
[----:B------:R-:W-:Y:S01]  /*1c70*/  UIADD3 UR12, UR7, 0x200, URZ ;  /* 0x00000200070c7890 */ /* 0x000fe2000fffe03f */
[----:B------:R-:W-:Y:S02]  /*1c80*/  UMOV UR10, UR6 ;  /* 0x00000006000a7c82 */ /* 0x000fe40008000000 */
[----:B------:R-:W-:Y:S02]  /*1c90*/  UMOV UR8, UR7 ;  /* 0x0000000700087c82 */ /* 0x000fe40008000000 */
[----:B------:R-:W-:Y:S01]  /*1ca0*/  IGMMA.64x64x32.S8.S8 R56, gdesc[UR8], R56, gsb0 ;  /* 0x01e00000083879f1 */ /* 0x000fe20008041038 */
[----:B------:R-:W-:Y:S01]  /*1cb0*/  UMOV UR9, 0x80000020 ;  /* 0x8000002000097882 */ /* 0x000fe20000000000 */
[----:B------:R-:W-:Y:S01]  /*1cc0*/  UMOV UR8, UR12 ;  /* 0x0000000c00087c82 */ /* 0x000fe20008000000 */
[----:B------:R-:W-:-:S02]  /*1cd0*/  WARPGROUP.DEPBAR.LE gsb0, 0x0 ;  /* 0x00008000000079c5 */ /* 0x000fc40000010000 */
[----:B------:R-:W-:-:S06]  /*1ce0*/  WARPGROUP.ARRIVE ;  /* 0x00000000000079c5 */ /* 0x000fcc0000000000 */
[----:B------:R-:W-:Y:S01]  /*1cf0*/  IGMMA.64x64x32.S8.S8 R24, gdesc[UR8], R24, gsb0 ;  /* 0x01e00000081879f1 */ /* 0x000fe20008041018 */
        /* <DEDUP_REMOVED lines=15> */
[----:B------:R-:W-:Y:S01]  /*1df0*/  BPT.TRAP 0x1 ;  /* 0x000000040000795c */ /* 0x000fe20000300000 */
.L_x_28:
[----:B------:R-:W-:-:S13]  /*1e00*/  ISETP.NE.AND P1, PT, R22, RZ, PT ;  /* 0x000000ff1600720c */ /* 0x000fda0003f25270 */
[----:B01----:R-:W-:-:S04]  /*1e10*/  @P1 IMAD R4, R3, 0x8, R6 ;  /* 0x0000000803041824 */ /* 0x003fc800078e0206 */
[----:B------:R-:W-:-:S05]  /*1e20*/  @P1 VIADD R4, R4, 0x58 ;  /* 0x0000005804041836 */ /* 0x000fca0000000000 */
[----:B------:R-:W-:-:S04]  /*1e30*/  @P1 PRMT R4, R19, 0x654, R4 ;  /* 0x0000065413041816 */ /* 0x000fc80000000004 */
[----:B------:R0:W-:Y:S01]  /*1e40*/  @P1 SYNCS.ARRIVE.TRANS64.RED.A1T0 RZ, [R4+URZ], RZ ;  /* 0x000000ff04ff19a7 */ /* 0x0001e2000810043f */
[----:B------:R-:W-:-:S13]  /*1e50*/  ISETP.GT.U32.AND P1, PT, R18, 0x1, PT ;  /* 0x000000011200780c */ /* 0x000fda0003f24070 */
[----:B0-----:R-:W-:Y:S05]  /*1e60*/  @P1 BRA `(.L_x_29) ;  /* 0x0000000000041947 */ /* 0x001fea0003800000 */
[----:B------:R-:W-:Y:S01]  /*1e70*/  BPT.TRAP 0x1 ;  /* 0x000000040000795c */ /* 0x000fe20000300000 */
.L_x_29:
[----:B------:R-:W-:Y:S01]  /*1e80*/  UIADD3 UR5, UR5, 0x1, URZ ;  /* 0x0000000105057890 */ /* 0x000fe2000fffe03f */
[C---:B------:R-:W-:Y:S01]  /*1e90*/  ISETP.GT.AND P2, PT, R0.reuse, 0x1, PT ;  /* 0x000000010000780c */ /* 0x040fe20003f44270 */
[----:B------:R-:W-:Y:S02]  /*1ea0*/  VIADD R3, R3, 0x1 ;  /* 0x0000000103037836 */ /* 0x000fe40000000000 */
[----:B------:R-:W-:Y:S01]  /*1eb0*/  UISETP.NE.AND UP0, UPT, UR5, 0xb, UPT ;  /* 0x0000000b0500788c */ /* 0x000fe2000bf05270 */
[----:B------:R-:W-:Y:S02]  /*1ec0*/  VIADD R0, R0, 0xffffffff ;  /* 0xffffffff00007836 */ /* 0x000fe40000000000 */
[C---:B------:R-:W-:Y:S01]  /*1ed0*/  ISETP.NE.AND P1, PT, R3.reuse, 0xb, PT ;  /* 0x0000000b0300780c */ /* 0x040fe20003f25270 */
[----:B------:R-:W-:Y:S02]  /*1ee0*/  USEL UR6, URZ, 0x1, UP0 ;  /* 0x000000013f067887 */ /* 0x000fe40008000000 */
[----:B------:R-:W-:Y:S01]  /*1ef0*/  USEL UR5, UR5, URZ, UP0 ;  /* 0x0000003f05057287 */ /* 0x000fe20008000000 */
[----:B------:R-:W-:-:S03]  /*1f00*/  SEL R3, R3, RZ, P1 ;  /* 0x000000ff03037207 */ /* 0x000fc60000800000 */
[----:B------:R-:W-:Y:S01]  /*1f10*/  LOP3.LUT R7, R7, UR6, RZ, 0x3c, !PT ;  /* 0x0000000607077c12 */ /* 0x000fe2000f8e3cff */
[----:B------:R-:W-:Y:S07]  /*1f20*/  @P2 BRA `(.L_x_30) ;  /* 0xfffffffc00002947 */ /* 0x000fee000383ffff */
.L_x_23:
[----:B01----:R-:W0:Y:S02]  /*1f30*/  LDC R0, c[0x0][0x28c] ;  /* 0x0000a300ff007b82 */ /* 0x003e240000000800 */
[----:B0-----:R-:W-:-:S13]  /*1f40*/  ISETP.GE.AND P1, PT, R0, 0x1, PT ;  /* 0x000000010000780c */ /* 0x001fda0003f26270 */
[----:B------:R-:W-:Y:S05]  /*1f50*/  @!P1 BRA `(.L_x_31) ;  /* 0x0000000000449947 */ /* 0x000fea0003800000 */
[----:B------:R-:W-:Y:S05]  /*1f60*/  @!P0 BRA `(.L_x_32) ;  /* 0x0000000000048947 */ /* 0x000fea0003800000 */
[----:B------:R-:W-:Y:S01]  /*1f70*/  BPT.TRAP 0x1 ;  /* 0x000000040000795c */ /* 0x000fe20000300000 */
.L_x_32:
[----:B------:R-:W-:-:S13]  /*1f80*/  ISETP.NE.AND P0, PT, R22, RZ, PT ;  /* 0x000000ff1600720c */ /* 0x000fda0003f05270 */
[----:B------:R-:W-:-:S05]  /*1f90*/  VOTEU.ANY UP0, P0 ;  /* 0x00000000003f7886 */ /* 0x000fca0000000100 */
[----:B------:R-:W-:-:S06]  /*1fa0*/  @UP0 UIADD3 UR4, UR44, UR41, URZ ;  /* 0x000000292c040290 */ /* 0x000fcc000fffe03f */
[----:B------:R-:W-:Y:S02]  /*1fb0*/  IMAD.U32 R4, RZ, RZ, UR4 ;  /* 0x00000004ff047e24 */ /* 0x000fe4000f8e00ff */
[----:B------:R-:W-:Y:S02]  /*1fc0*/  IMAD.U32 R3, RZ, RZ, UR4 ;  /* 0x00000004ff037e24 */ /* 0x000fe4000f8e00ff */
[----:B------:R-:W-:-:S05]  /*1fd0*/  @P0 IMAD.WIDE.U32 R4, R4, -0x45d1745d, RZ ;  /* 0xba2e8ba304040825 */ /* 0x000fca00078e00ff */
[----:B------:R-:W-:-:S05]  /*1fe0*/  @P0 SHF.R.U32.HI R0, RZ, 0x3, R5 ;  /* 0x00000003ff000819 */ /* 0x000fca0000011605 */
[----:B------:R-:W-:-:S04]  /*1ff0*/  @P0 IMAD R0, R0, -0xb, R3 ;  /* 0xfffffff500000824 */ /* 0x000fc800078e0203 */
[----:B------:R-:W-:-:S04]  /*2000*/  @P0 IMAD R0, R0, 0x8, R6 ;  /* 0x0000000800000824 */ /* 0x000fc800078e0206 */
[----:B------:R-:W-:-:S05]  /*2010*/  @P0 VIADD R0, R0, 0x58 ;  /* 0x0000005800000836 */ /* 0x000fca0000000000 */
[----:B------:R-:W-:-:S04]  /*2020*/  @P0 PRMT R0, R19, 0x654, R0 ;  /* 0x0000065413000816 */ /* 0x000fc80000000000 */
[----:B------:R0:W-:Y:S01]  /*2030*/  @P0 SYNCS.ARRIVE.TRANS64.RED.A1T0 RZ, [R0+URZ], RZ ;  /* 0x000000ff00ff09a7 */ /* 0x0001e2000810043f */
[----:B------:R-:W-:-:S13]  /*2040*/  ISETP.GT.U32.AND P0, PT, R18, 0x1, PT ;  /* 0x000000011200780c */ /* 0x000fda0003f04070 */
[----:B0-----:R-:W-:Y:S05]  /*2050*/  @P0 BRA `(.L_x_31) ;  /* 0x0000000000040947 */ /* 0x001fea0003800000 */
[----:B------:R-:W-:Y:S01]  /*2060*/  BPT.TRAP 0x1 ;  /* 0x000000040000795c */ /* 0x000fe20000300000 */
.L_x_31:
[----:B------:R-:W-:Y:S01]  /*2070*/  IMAD.SHL.U32 R3, R100, 0x40, RZ ;  /* 0x0000004064037824 */ /* 0x000fe200078e00ff */
[----:B------:R-:W-:Y:S01]  /*2080*/  UIADD3 UR41, UR43, UR41, URZ ;  /* 0x000000292b297290 */ /* 0x000fe2000fffe03f */
[----:B------:R-:W-:Y:S01]  /*2090*/  IMAD.SHL.U32 R12, R99, 0x100, RZ ;  /* 0x00000100630c7824 */ /* 0x000fe200078e00ff */
[----:B------:R-:W-:Y:S01]  /*20a0*/  ULDC UR7, c[0x0][0x288] ;  /* 0x0000a20000077ab9 */ /* 0x000fe20000000800 */
[----:B------:R-:W-:Y:S01]  /*20b0*/  ULDC UR10, c[0x0][0x284] ;  /* 0x0000a100000a7ab9 */ /* 0x000fe20000000800 */
[----:B------:R-:W-:Y:S01]  /*20c0*/  UISETP.GT.U32.AND UP0, UPT, UR41, 0xa, UPT ;  /* 0x0000000a2900788c */ /* 0x000fe2000bf04070 */
[C---:B------:R-:W-:Y:S01]  /*20d0*/  ISETP.GE.AND P0, PT, R3.reuse, UR7, PT ;  /* 0x0000000703007c0c */ /* 0x040fe2000bf06270 */
[----:B------:R-:W-:Y:S01]  /*20e0*/  UISETP.GE.U32.AND UP1, UPT, UR43, 0xb, UPT ;  /* 0x0000000b2b00788c */ /* 0x000fe2000bf26070 */
[----:B------:R-:W-:Y:S01]  /*20f0*/  SHF.R.S32.HI R104, RZ, 0x1f, R23 ;  /* 0x0000001fff687819 */ /* 0x000fe20000011417 */
[----:B------:R-:W-:Y:S01]  /*2100*/  UISETP.LT.U32.AND UP0, UPT, UR43, 0xb, UP0 ;  /* 0x0000000b2b00788c */ /* 0x000fe20008701070 */
[----:B------:R-:W-:Y:S01]  /*2110*/  ISETP.GE.OR P0, PT, R12, UR10, P0 ;  /* 0x0000000a0c007c0c */ /* 0x000fe20008706670 */
[----:B------:R-:W-:Y:S01]  /*2120*/  UIMAD.WIDE.U32 UR4, UR41, -0x45d1745d, URZ ;  /* 0xba2e8ba3290478a5 */ /* 0x000fe2000f8e003f */
[----:B------:R-:W-:Y:S01]  /*2130*/  LOP3.LUT R20, R3, 0x6, R94, 0xf8, !PT ;  /* 0x0000000603147812 */ /* 0x000fe200078ef85e */
[----:B------:R-:W-:Y:S01]  /*2140*/  USEL UR6, URZ, 0x1, !UP0 ;  /* 0x000000013f067887 */ /* 0x000fe2000c000000 */
[----:B------:R-:W-:-:S02]  /*2150*/  ULDC.64 UR8, c[0x0][0x5d0] ;  /* 0x0001740000087ab9 */ /* 0x000fc40000000a00 */
[----:B------:R-:W-:Y:S01]  /*2160*/  SHF.R.S32.HI R21, RZ, 0x1f, R20 ;  /* 0x0000001fff157819 */ /* 0x000fe20000011414 */
[----:B------:R-:W-:Y:S01]  /*2170*/  IMAD R0, R104, UR8, RZ ;  /* 0x0000000868007c24 */ /* 0x000fe2000f8e02ff */
[----:B------:R-:W-:Y:S02]  /*2180*/  USHF.R.U32.HI UR4, URZ, 0x3, UR5 ;  /* 0x000000033f047899 */ /* 0x000fe40008011605 */
[----:B------:R-:W-:Y:S01]  /*2190*/  ULOP3.LUT UR40, UR40, UR6, URZ, 0x3c, !UPT ;  /* 0x0000000628287292 */ /* 0x000fe2000f8e3c3f */
[C---:B------:R-:W-:Y:S01]  /*21a0*/  IMAD R7, R23.reuse, UR9, R0 ;  /* 0x0000000917077c24 */ /* 0x040fe2000f8e0200 */
[----:B------:R-:W-:Y:S01]  /*21b0*/  UIMAD UR41, UR4, -0xb, UR41 ;  /* 0xfffffff5042978a4 */ /* 0x000fe2000f8e0229 */
[----:B------:R-:W-:Y:S01]  /*21c0*/  IMAD.WIDE.U32 R4, R23, UR8, R20 ;  /* 0x0000000817047c25 */ /* 0x000fe2000f8e0014 */
[----:B------:R-:W-:-:S03]  /*21d0*/  @UP1 ULOP3.LUT UR40, UR40, 0x1, UR4, 0x78, !UPT ;  /* 0x0000000128281892 */ /* 0x000fc6000f8e7804 */
[----:B------:R-:W-:Y:S02]  /*21e0*/  IMAD.IADD R5, R5, 0x1, R7 ;  /* 0x0000000105057824 */ /* 0x000fe400078e0207 */
[----:B------:R-:W-:Y:S01]  /*21f0*/  IMAD.MOV.U32 R0, RZ, RZ, -0x1 ;  /* 0xffffffffff007424 */ /* 0x000fe200078e00ff */
[----:B------:R-:W-:Y:S06]  /*2200*/  @P0 BRA `(.L_x_33) ;  /* 0x0000003400000947 */ /* 0x000fec0003800000 */
[----:B------:R-:W0:Y:S01]  /*2210*/  LDC.64 R100, c[0x0][0x5c8] ;  /* 0x00017200ff647b82 */ /* 0x000e220000000a00 */
[----:B------:R-:W-:Y:S01]  /*2220*/  IMAD.WIDE R10, R99, 0x100, R88 ;  /* 0x00000100630a7825 */ /* 0x000fe200078e0258 */
[----:B------:R-:W-:Y:S01]  /*2230*/  ULDC.64 UR4, c[0x0][0x5c0] ;  /* 0x0001700000047ab9 */ /* 0x000fe20000000a00 */
[----:B------:R-:W-:Y:S02]  /*2240*/  BSSY B0, `(.L_x_33) ;  /* 0x000033c000007945 */ /* 0x000fe40003800000 */
[----:B------:R-:W-:Y:S02]  /*2250*/  IMAD.IADD R99, R97, 0x1, -R12 ;  /* 0x0000000161637824 */ /* 0x000fe400078e0a0c */
[----:B------:R-:W-:Y:S02]  /*2260*/  IMAD.IADD R3, R92, 0x1, -R3 ;  /* 0x000000015c037824 */ /* 0x000fe400078e0a03 */
[-C--:B0-----:R-:W-:Y:S01]  /*2270*/  IMAD R6, R11, R100.reuse, RZ ;  /* 0x000000640b067224 */ /* 0x081fe200078e02ff */
[----:B------:R-:W-:Y:S01]  /*2280*/  SHF.L.U64.HI R13, R100, 0x7, R101 ;  /* 0x00000007640d7819 */ /* 0x000fe20000010265 */
[----:B------:R-:W-:-:S04]  /*2290*/  IMAD.WIDE.U32 R4, R10, R100, R4 ;  /* 0x000000640a047225 */ /* 0x000fc800078e0004 */
[----:B------:R-:W-:Y:S01]  /*22a0*/  IMAD R7, R10, R101, R6 ;  /* 0x000000650a077224 */ /* 0x000fe200078e0206 */
[----:B------:R-:W-:Y:S01]  /*22b0*/  IADD3 R14, P0, R4, UR4, RZ ;  /* 0x00000004040e7c10 */ /* 0x000fe2000ff1e0ff */
[C---:B------:R-:W-:Y:S02]  /*22c0*/  IMAD.SHL.U32 R9, R100.reuse, 0x80, RZ ;  /* 0x0000008064097824 */ /* 0x040fe400078e00ff */
[----:B------:R-:W-:Y:S01]  /*22d0*/  IMAD.IADD R7, R5, 0x1, R7 ;  /* 0x0000000105077824 */ /* 0x000fe200078e0207 */
[-C--:B------:R-:W-:Y:S02]  /*22e0*/  LEA R4, P1, R100, R14.reuse, 0x3 ;  /* 0x0000000e64047211 */ /* 0x080fe400078218ff */
[----:B------:R-:W-:Y:S02]  /*22f0*/  IADD3 R6, P2, R9, R14, RZ ;  /* 0x0000000e09067210 */ /* 0x000fe40007f5e0ff */
[----:B------:R-:W-:Y:S02]  /*2300*/  IADD3.X R15, R7, UR5, RZ, P0, !PT ;  /* 0x00000005070f7c10 */ /* 0x000fe400087fe4ff */
[----:B-----5:R-:W-:-:S02]  /*2310*/  ISETP.NE.AND P0, PT, R91, RZ, PT ;  /* 0x000000ff5b00720c */ /* 0x020fc40003f05270 */
[----:B------:R-:W-:Y:S01]  /*2320*/  LEA.HI.X R5, R100, R15, R101, 0x3, P1 ;  /* 0x0000000f64057211 */ /* 0x000fe200008f1c65 */
[----:B------:R-:W-:Y:S01]  /*2330*/  IMAD.X R7, R13, 0x1, R15, P2 ;  /* 0x000000010d077824 */ /* 0x000fe200010e060f */
[----:B------:R-:W-:-:S05]  /*2340*/  IADD3 R8, P1, R9, R4, RZ ;  /* 0x0000000409087210 */ /* 0x000fca0007f3e0ff */
[----:B------:R-:W-:-:S04]  /*2350*/  IMAD.X R9, R13, 0x1, R5, P1 ;  /* 0x000000010d097824 */ /* 0x000fc800008e0605 */
[----:B------:R-:W-:Y:S05]  /*2360*/  @!P0 BRA `(.L_x_34) ;  /* 0x0000002400948947 */ /* 0x000fea0003800000 */
[----:B------:R-:W0:Y:S01]  /*2370*/  LDC.64 R102, c[0x0][0x5b0] ;  /* 0x00016c00ff667b82 */ /* 0x000e220000000a00 */
[----:B------:R-:W-:Y:S01]  /*2380*/  ULDC.64 UR4, c[0x0][0x5b8] ;  /* 0x00016e0000047ab9 */ /* 0x000fe20000000a00 */
[----:B------:R-:W-:Y:S01]  /*2390*/  ISETP.GE.AND P0, PT, R99, 0x1, PT ;  /* 0x000000016300780c */ /* 0x000fe20003f06270 */
[----:B------:R-:W-:Y:S01]  /*23a0*/  IMAD R100, R104, UR4, RZ ;  /* 0x0000000468647c24 */ /* 0x000fe2000f8e02ff */
[----:B------:R-:W-:Y:S01]  /*23b0*/  BSSY B1, `(.L_x_35) ;  /* 0x0000010000017945 */ /* 0x000fe20003800000 */
[----:B------:R-:W-:Y:S01]  /*23c0*/  IMAD.WIDE.U32 R20, R23, UR4, R20 ;  /* 0x0000000417147c25 */ /* 0x000fe2000f8e0014 */
[----:B------:R-:W-:Y:S02]  /*23d0*/  ISETP.LT.OR P3, PT, R3, 0x1, !P0 ;  /* 0x000000010300780c */ /* 0x000fe40004761670 */
[----:B------:R-:W1:Y:S01]  /*23e0*/  LDC.64 R12, c[0x0][0x5a8] ;  /* 0x00016a00ff0c7b82 */ /* 0x000e620000000a00 */
[----:B------:R-:W-:Y:S02]  /*23f0*/  IMAD R23, R23, UR5, R100 ;  /* 0x0000000517177c24 */ /* 0x000fe4000f8e0264 */
[----:B------:R-:W-:-:S02]  /*2400*/  IMAD.MOV.U32 R100, RZ, RZ, R20 ;  /* 0x000000ffff647224 */ /* 0x000fc400078e0014 */
[----:B------:R-:W-:Y:S02]  /*2410*/  IMAD.IADD R101, R21, 0x1, R23 ;  /* 0x0000000115657824 */ /* 0x000fe400078e0217 */
[-C--:B0-----:R-:W-:Y:S01]  /*2420*/  IMAD R23, R11, R102.reuse, RZ ;  /* 0x000000660b177224 */ /* 0x081fe200078e02ff */
[----:B------:R-:W-:Y:S01]  /*2430*/  SHF.L.U64.HI R107, R102, 0x3, R103 ;  /* 0x00000003666b7819 */ /* 0x000fe20000010267 */
[----:B------:R-:W-:-:S04]  /*2440*/  IMAD.WIDE.U32 R104, R10, R102, R100 ;  /* 0x000000660a687225 */ /* 0x000fc800078e0064 */
[----:B------:R-:W-:Y:S01]  /*2450*/  IMAD R111, R10, R103, R23 ;  /* 0x000000670a6f7224 */ /* 0x000fe200078e0217 */
[----:B-1----:R-:W-:Y:S01]  /*2460*/  IADD3 R104, P1, R104, R12, RZ ;  /* 0x0000000c68687210 */ /* 0x002fe20007f3e0ff */
[----:B------:R-:W-:-:S03]  /*2470*/  IMAD.SHL.U32 R106, R102, 0x8, RZ ;  /* 0x00000008666a7824 */ /* 0x000fc600078e00ff */
[----:B------:R-:W-:Y:S01]  /*2480*/  IADD3.X R105, R13, R105, R111, P1, !PT ;  /* 0x000000690d697210 */ /* 0x000fe20000ffe46f */
[----:B------:R-:W-:Y:S08]  /*2490*/  @P3 BRA `(.L_x_36) ;  /* 0x0000000000043947 */ /* 0x000ff00003800000 */
[----:B------:R0:W5:Y:S02]  /*24a0*/  LDG.E.U8 R98, desc[UR38][R104.64] ;  /* 0x0000002668627981 */ /* 0x000164000c1e1100 */
.L_x_36:
[----:B------:R-:W-:Y:S05]  /*24b0*/  BSYNC B1 ;  /* 0x0000000000017941 */ /* 0x000fea0003800000 */
.L_x_35:
[----:B-----5:R-:W-:Y:S01]  /*24c0*/  LOP3.LUT R23, R98, 0xffff, RZ, 0xc0, !PT ;  /* 0x0000ffff62177812 */ /* 0x020fe200078ec0ff */
[----:B------:R-:W-:Y:S01]  /*24d0*/  IMAD.WIDE.U32 R108, R10, R102, R106 ;  /* 0x000000660a6c7225 */ /* 0x000fe200078e006a */
[----:B------:R-:W-:Y:S01]  /*24e0*/  ISETP.LT.OR P4, PT, R3, 0x2, !P0 ;  /* 0x000000020300780c */ /* 0x000fe20004781670 */
[----:B------:R-:W-:Y:S01]  /*24f0*/  BSSY B1, `(.L_x_37) ;  /* 0x000000e000017945 */ /* 0x000fe20003800000 */
[----:B------:R-:W-:Y:S01]  /*2500*/  PRMT R110, R23, 0x8880, RZ ;  /* 0x00008880176e7816 */ /* 0x000fe200000000ff */
[----:B------:R-:W-:Y:S01]  /*2510*/  IMAD.IADD R109, R111, 0x1, R109 ;  /* 0x000000016f6d7824 */ /* 0x000fe200078e026d */
[----:B------:R-:W-:Y:S02]  /*2520*/  IADD3 R108, P2, P5, R20, R12, R108 ;  /* 0x0000000c146c7210 */ /* 0x000fe40007d5e06c */
[----:B------:R-:W-:Y:S01]  /*2530*/  ISETP.GE.AND P1, PT, R99, 0x9, PT ;  /* 0x000000096300780c */ /* 0x000fe20003f26270 */
[----:B------:R-:W-:Y:S01]  /*2540*/  IMAD R23, R110, R91, RZ ;  /* 0x0000005b6e177224 */ /* 0x000fe200078e02ff */
[----:B------:R-:W-:-:S02]  /*2550*/  IADD3.X R109, R101, R13, R109, P2, P5 ;  /* 0x0000000d656d7210 */ /* 0x000fc400017ea46d */
[----:B------:R-:W-:Y:S01]  /*2560*/  ISETP.LT.OR P2, PT, R3, 0x1, !P1 ;  /* 0x000000010300780c */ /* 0x000fe20004f41670 */
[----:B------:R-:W-:-:S05]  /*2570*/  @!P3 IMAD R111, R56, R90, R23 ;  /* 0x0000005a386fb224 */ /* 0x000fca00078e0217 */
[----:B------:R1:W-:Y:S01]  /*2580*/  @!P3 STG.E.U8 desc[UR38][R14.64], R111 ;  /* 0x0000006f0e00b986 */ /* 0x0003e2000c101126 */
[----:B------:R-:W-:Y:S06]  /*2590*/  @P4 BRA `(.L_x_38) ;  /* 0x00000000000c4947 */ /* 0x000fec0003800000 */
[----:B------:R-:W2:Y:S02]  /*25a0*/  LDG.E.U8 R98, desc[UR38][R104.64+0x1] ;  /* 0x0000012668627981 */ /* 0x000ea4000c1e1100 */
[----:B--2---:R-:W-:-:S05]  /*25b0*/  PRMT R56, R98, 0x8880, RZ ;  /* 0x0000888062387816 */ /* 0x004fca00000000ff */
[----:B------:R-:W-:-:S07]  /*25c0*/  IMAD R23, R56, R91, RZ ;  /* 0x0000005b38177224 */ /* 0x000fce00078e02ff */
.L_x_38:
[----:B------:R-:W-:Y:S05]  /*25d0*/  BSYNC B1 ;  /* 0x0000000000017941 */ /* 0x000fea0003800000 */
.L_x_37:
[----:B------:R-:W-:Y:S01]  /*25e0*/  @!P4 IMAD R57, R57, R90, R23 ;  /* 0x0000005a3939c224 */ /* 0x000fe200078e0217 */
[----:B------:R-:W-:Y:S04]  /*25f0*/  BSSY B1, `(.L_x_39) ;  /* 0x0000006000017945 */ /* 0x000fe80003800000 */
[----:B------:R2:W-:Y:S01]  /*2600*/  @!P4 STG.E.U8 desc[UR38][R14.64+0x1], R57 ;  /* 0x000001390e00c986 */ /* 0x0005e2000c101126 */
[----:B------:R-:W-:Y:S05]  /*2610*/  @P2 BRA `(.L_x_40) ;  /* 0x00000000000c2947 */ /* 0x000fea0003800000 */
[----:B------:R-:W3:Y:S02]  /*2620*/  LDG.E.U8 R98, desc[UR38][R108.64] ;  /* 0x000000266c627981 */ /* 0x000ee4000c1e1100 */
[----:B---3--:R-:W-:-:S05]  /*2630*/  PRMT R56, R98, 0x8880, RZ ;  /* 0x0000888062387816 */ /* 0x008fca00000000ff */
[----:B------:R-:W-:-:S07]  /*2640*/  IMAD R23, R56, R91, RZ ;  /* 0x0000005b38177224 */ /* 0x000fce00078e02ff */
.L_x_40:
[----:B------:R-:W-:Y:S05]  /*2650*/  BSYNC B1 ;  /* 0x0000000000017941 */ /* 0x000fea0003800000 */
.L_x_39:
[C---:B------:R-:W-:Y:S01]  /*2660*/  ISETP.LT.OR P4, PT, R3.reuse, 0x2, !P1 ;  /* 0x000000020300780c */ /* 0x040fe20004f81670 */
[----:B--2---:R-:W-:Y:S01]  /*2670*/  @!P2 IMAD R57, R58, R90, R23 ;  /* 0x0000005a3a39a224 */ /* 0x004fe200078e0217 */
[----:B------:R-:W-:Y:S01]  /*2680*/  BSSY B1, `(.L_x_41) ;  /* 0x0000009000017945 */ /* 0x000fe20003800000 */
[C---:B------:R-:W-:Y:S02]  /*2690*/  ISETP.LT.OR P3, PT, R3.reuse, 0x9, !P0 ;  /* 0x000000090300780c */ /* 0x040fe40004761670 */
[C---:B------:R-:W-:Y:S01]  /*26a0*/  ISETP.LT.OR P5, PT, R3.reuse, 0xa, !P0 ;  /* 0x0000000a0300780c */ /* 0x040fe200047a1670 */
[----:B------:R2:W-:Y:S01]  /*26b0*/  @!P2 STG.E.U8 desc[UR38][R4.64], R57 ;  /* 0x000000390400a986 */ /* 0x0005e2000c101126 */
[----:B------:R-:W-:-:S06]  /*26c0*/  ISETP.LT.OR P2, PT, R3, 0x9, !P1 ;  /* 0x000000090300780c */ /* 0x000fcc0004f41670 */
[----:B------:R-:W-:Y:S07]  /*26d0*/  @P4 BRA `(.L_x_42) ;  /* 0x00000000000c4947 */ /* 0x000fee0003800000 */
[----:B------:R-:W3:Y:S02]  /*26e0*/  LDG.E.U8 R98, desc[UR38][R108.64+0x1] ;  /* 0x000001266c627981 */ /* 0x000ee4000c1e1100 */
[----:B---3--:R-:W-:-:S05]  /*26f0*/  PRMT R56, R98, 0x8880, RZ ;  /* 0x0000888062387816 */ /* 0x008fca00000000ff */
[----:B------:R-:W-:-:S07]  /*2700*/  IMAD R23, R56, R91, RZ ;  /* 0x0000005b38177224 */ /* 0x000fce00078e02ff */
.L_x_42:
[----:B------:R-:W-:Y:S05]  /*2710*/  BSYNC B1 ;  /* 0x0000000000017941 */ /* 0x000fea0003800000 */
.L_x_41:
[----:B------:R-:W-:Y:S01]  /*2720*/  @!P4 IMAD R59, R59, R90, R23 ;  /* 0x0000005a3b3bc224 */ /* 0x000fe200078e0217 */
[----:B------:R-:W-:Y:S04]  /*2730*/  BSSY B1, `(.L_x_43) ;  /* 0x0000006000017945 */ /* 0x000fe80003800000 */
[----:B------:R3:W-:Y:S01]  /*2740*/  @!P4 STG.E.U8 desc[UR38][R4.64+0x1], R59 ;  /* 0x0000013b0400c986 */ /* 0x0007e2000c101126 */
[----:B------:R-:W-:Y:S05]  /*2750*/  @P3 BRA `(.L_x_44) ;  /* 0x00000000000c3947 */ /* 0x000fea0003800000 */
[----:B------:R-:W4:Y:S02]  /*2760*/  LDG.E.U8 R98, desc[UR38][R104.64+0x8] ;  /* 0x0000082668627981 */ /* 0x000f24000c1e1100 */
[----:B----4-:R-:W-:-:S05]  /*2770*/  PRMT R56, R98, 0x8880, RZ ;  /* 0x0000888062387816 */ /* 0x010fca00000000ff */
[----:B------:R-:W-:-:S07]  /*2780*/  IMAD R23, R56, R91, RZ ;  /* 0x0000005b38177224 */ /* 0x000fce00078e02ff */
.L_x_44:
[----:B------:R-:W-:Y:S05]  /*2790*/  BSYNC B1 ;  /* 0x0000000000017941 */ /* 0x000fea0003800000 */
.L_x_43:
[----:B--2---:R-:W-:Y:S01]  /*27a0*/  @!P3 IMAD R57, R60, R90, R23 ;  /* 0x0000005a3c39b224 */ /* 0x004fe200078e0217 */
[----:B------:R-:W-:Y:S04]  /*27b0*/  BSSY B1, `(.L_x_45) ;  /* 0x0000006000017945 */ /* 0x000fe80003800000 */
[----:B------:R2:W-:Y:S01]  /*27c0*/  @!P3 STG.E.U8 desc[UR38][R14.64+0x8], R57 ;  /* 0x000008390e00b986 */ /* 0x0005e2000c101126 */
[----:B------:R-:W-:Y:S05]  /*27d0*/  @P5 BRA `(.L_x_46) ;  /* 0x00000000000c5947 */ /* 0x000fea0003800000 */
[----:B------:R-:W4:Y:S02]  /*27e0*/  LDG.E.U8 R98, desc[UR38][R104.64+0x9] ;  /* 0x0000092668627981 */ /* 0x000f24000c1e1100 */
[----:B----4-:R-:W-:-:S05]  /*27f0*/  PRMT R56, R98, 0x8880, RZ ;  /* 0x0000888062387816 */ /* 0x010fca00000000ff */
[----:B------:R-:W-:-:S07]  /*2800*/  IMAD R23, R56, R91, RZ ;  /* 0x0000005b38177224 */ /* 0x000fce00078e02ff */
.L_x_46:
[----:B------:R-:W-:Y:S05]  /*2810*/  BSYNC B1 ;  /* 0x0000000000017941 */ /* 0x000fea0003800000 */
.L_x_45:
[----:B------:R-:W-:Y:S01]  /*2820*/  @!P5 IMAD R61, R61, R90, R23 ;  /* 0x0000005a3d3dd224 */ /* 0x000fe200078e0217 */
[----:B------:R-:W-:Y:S04]  /*2830*/  BSSY B1, `(.L_x_47) ;  /* 0x0000006000017945 */ /* 0x000fe80003800000 */
[----:B------:R4:W-:Y:S01]  /*2840*/  @!P5 STG.E.U8 desc[UR38][R14.64+0x9], R61 ;  /* 0x0000093d0e00d986 */ /* 0x0009e2000c101126 */
[----:B------:R-:W-:Y:S05]  /*2850*/  @P2 BRA `(.L_x_48) ;  /* 0x00000000000c2947 */ /* 0x000fea0003800000 */
[----:B------:R-:W5:Y:S02]  /*2860*/  LDG.E.U8 R98, desc[UR38][R108.64+0x8] ;  /* 0x000008266c627981 */ /* 0x000f64000c1e1100 */
[----:B-----5:R-:W-:-:S05]  /*2870*/  PRMT R56, R98, 0x8880, RZ ;  /* 0x0000888062387816 */ /* 0x020fca00000000ff */
[----:B------:R-:W-:-:S07]  /*2880*/  IMAD R23, R56, R91, RZ ;  /* 0x0000005b38177224 */ /* 0x000fce00078e02ff */
.L_x_48:
[----:B------:R-:W-:Y:S05]  /*2890*/  BSYNC B1 ;  /* 0x0000000000017941 */ /* 0x000fea0003800000 */
.L_x_47:
        /* <DEDUP_REMOVED lines=8> */
[----:B------:R-:W5:Y:S02]  /*2920*/  LDG.E.U8 R98, desc[UR38][R108.64+0x9] ;  /* 0x000009266c627981 */ /* 0x000f64000c1e1100 */
[----:B-----5:R-:W-:-:S05]  /*2930*/  PRMT R56, R98, 0x8880, RZ ;  /* 0x0000888062387816 */ /* 0x020fca00000000ff */
[----:B------:R-:W-:-:S07]  /*2940*/  IMAD R23, R56, R91, RZ ;  /* 0x0000005b38177224 */ /* 0x000fce00078e02ff */
.L_x_50:
[----:B------:R-:W-:Y:S05]  /*2950*/  BSYNC B1 ;  /* 0x0000000000017941 */ /* 0x000fea0003800000 */
.L_x_49:
[----:B------:R-:W-:Y:S01]  /*2960*/  @!P4 IMAD R63, R63, R90, R23 ;  /* 0x0000005a3f3fc224 */ /* 0x000fe200078e0217 */
[----:B------:R-:W-:Y:S04]  /*2970*/  BSSY B1, `(.L_x_51) ;  /* 0x0000006000017945 */ /* 0x000fe80003800000 */
[----:B------:R0:W-:Y:S01]  /*2980*/  @!P4 STG.E.U8 desc[UR38][R4.64+0x9], R63 ;  /* 0x0000093f0400c986 */ /* 0x0001e2000c101126 */
[----:B------:R-:W-:Y:S05]  /*2990*/  @P3 BRA `(.L_x_52) ;  /* 0x00000000000c3947 */ /* 0x000fea0003800000 */
[----:B------:R-:W5:Y:S02]  /*29a0*/  LDG.E.U8 R98, desc[UR38][R104.64+0x10] ;  /* 0x0000102668627981 */ /* 0x000f64000c1e1100 */
[----:B-----5:R-:W-:-:S05]  /*29b0*/  PRMT R56, R98, 0x8880, RZ ;  /* 0x0000888062387816 */ /* 0x020fca00000000ff */
[----:B------:R-:W-:-:S07]  /*29c0*/  IMAD R23, R56, R91, RZ ;  /* 0x0000005b38177224 */ /* 0x000fce00078e02ff */
.L_x_52:
[----:B------:R-:W-:Y:S05]  /*29d0*/  BSYNC B1 ;  /* 0x0000000000017941 */ /* 0x000fea0003800000 */
.L_x_51:
[----:B--2---:R-:W-:Y:S01]  /*29e0*/  @!P3 IMAD R57, R64, R90, R23 ;  /* 0x0000005a4039b224 */ /* 0x004fe200078e0217 */
[----:B------:R-:W-:Y:S04]  /*29f0*/  BSSY B1, `(.L_x_53) ;  /* 0x0000006000017945 */ /* 0x000fe80003800000 */
[----:B------:R2:W-:Y:S01]  /*2a00*/  @!P3 STG.E.U8 desc[UR38][R14.64+0x10], R57 ;  /* 0x000010390e00b986 */ /* 0x0005e2000c101126 */
[----:B------:R-:W-:Y:S05]  /*2a10*/  @P5 BRA `(.L_x_54) ;  /* 0x00000000000c5947 */ /* 0x000fea0003800000 */
[----:B------:R-:W5:Y:S02]  /*2a20*/  LDG.E.U8 R98, desc[UR38][R104.64+0x11] ;  /* 0x0000112668627981 */ /* 0x000f64000c1e1100 */
[----:B-----5:R-:W-:-:S05]  /*2a30*/  PRMT R56, R98, 0x8880, RZ ;  /* 0x0000888062387816 */ /* 0x020fca00000000ff */
[----:B------:R-:W-:-:S07]  /*2a40*/  IMAD R23, R56, R91, RZ ;  /* 0x0000005b38177224 */ /* 0x000fce00078e02ff */
.L_x_54:
[----:B------:R-:W-:Y:S05]  /*2a50*/  BSYNC B1 ;  /* 0x0000000000017941 */ /* 0x000fea0003800000 */
.L_x_53:
[----:B------:R-:W-:Y:S01]  /*2a60*/  @!P5 IMAD R65, R65, R90, R23 ;  /* 0x0000005a4141d224 */ /* 0x000fe200078e0217 */
[----:B------:R-:W-:Y:S04]  /*2a70*/  BSSY B1, `(.L_x_55) ;  /* 0x0000006000017945 */ /* 0x000fe80003800000 */
[----:B------:R0:W-:Y:S01]  /*2a80*/  @!P5 STG.E.U8 desc[UR38][R14.64+0x11], R65 ;  /* 0x000011410e00d986 */ /* 0x0001e2000c101126 */
[----:B------:R-:W-:Y:S05]  /*2a90*/  @P2 BRA `(.L_x_56) ;  /* 0x00000000000c2947 */ /* 0x000fea0003800000 */
[----:B------:R-:W5:Y:S02]  /*2aa0*/  LDG.E.U8 R98, desc[UR38][R108.64+0x10] ;  /* 0x000010266c627981 */ /* 0x000f64000c1e1100 */
[----:B-----5:R-:W-:-:S05]  /*2ab0*/  PRMT R56, R98, 0x8880, RZ ;  /* 0x0000888062387816 */ /* 0x020fca00000000ff */
[----:B------:R-:W-:-:S07]  /*2ac0*/  IMAD R23, R56, R91, RZ ;  /* 0x0000005b38177224 */ /* 0x000fce00078e02ff */
.L_x_56:
[----:B------:R-:W-:Y:S05]  /*2ad0*/  BSYNC B1 ;  /* 0x0000000000017941 */ /* 0x000fea0003800000 */
.L_x_55:
        /* <DEDUP_REMOVED lines=11> */
.L_x_58:
[----:B------:R-:W-:Y:S05]  /*2b90*/  BSYNC B1 ;  /* 0x0000000000017941 */ /* 0x000fea0003800000 */
.L_x_57:
[----:B------:R-:W-:Y:S01]  /*2ba0*/  @!P4 IMAD R67, R67, R90, R23 ;  /* 0x0000005a4343c224 */ /* 0x000fe200078e0217 */
[----:B------:R-:W-:Y:S04]  /*2bb0*/  BSSY B1, `(.L_x_59) ;  /* 0x0000006000017945 */ /* 0x000fe80003800000 */
[----:B------:R0:W-:Y:S01]  /*2bc0*/  @!P4 STG.E.U8 desc[UR38][R4.64+0x11], R67 ;  /* 0x000011430400c986 */ /* 0x0001e2000c101126 */
[----:B------:R-:W-:Y:S05]  /*2bd0*/  @P3 BRA `(.L_x_60) ;  /* 0x00000000000c3947 */ /* 0x000fea0003800000 */
[----:B------:R-:W5:Y:S02]  /*2be0*/  LDG.E.U8 R98, desc[UR38][R104.64+0x18] ;  /* 0x0000182668627981 */ /* 0x000f64000c1e1100 */
[----:B-----5:R-:W-:-:S05]  /*2bf0*/  PRMT R56, R98, 0x8880, RZ ;  /* 0x0000888062387816 */ /* 0x020fca00000000ff */
[----:B------:R-:W-:-:S07]  /*2c00*/  IMAD R23, R56, R91, RZ ;  /* 0x0000005b38177224 */ /* 0x000fce00078e02ff */
.L_x_60:
[----:B------:R-:W-:Y:S05]  /*2c10*/  BSYNC B1 ;  /* 0x0000000000017941 */ /* 0x000fea0003800000 */
.L_x_59:
[----:B--2---:R-:W-:Y:S01]  /*2c20*/  @!P3 IMAD R57, R68, R90, R23 ;  /* 0x0000005a4439b224 */ /* 0x004fe200078e0217 */
[----:B------:R-:W-:Y:S04]  /*2c30*/  BSSY B1, `(.L_x_61) ;  /* 0x0000006000017945 */ /* 0x000fe80003800000 */
[----:B------:R2:W-:Y:S01]  /*2c40*/  @!P3 STG.E.U8 desc[UR38][R14.64+0x18], R57 ;  /* 0x000018390e00b986 */ /* 0x0005e2000c101126 */
[----:B------:R-:W-:Y:S05]  /*2c50*/  @P5 BRA `(.L_x_62) ;  /* 0x00000000000c5947 */ /* 0x000fea0003800000 */
[----:B------:R-:W5:Y:S02]  /*2c60*/  LDG.E.U8 R98, desc[UR38][R104.64+0x19] ;  /* 0x0000192668627981 */ /* 0x000f64000c1e1100 */
[----:B-----5:R-:W-:-:S05]  /*2c70*/  PRMT R56, R98, 0x8880, RZ ;  /* 0x0000888062387816 */ /* 0x020fca00000000ff */
[----:B------:R-:W-:-:S07]  /*2c80*/  IMAD R23, R56, R91, RZ ;  /* 0x0000005b38177224 */ /* 0x000fce00078e02ff */
.L_x_62:
[----:B------:R-:W-:Y:S05]  /*2c90*/  BSYNC B1 ;  /* 0x0000000000017941 */ /* 0x000fea0003800000 */
.L_x_61:
[----:B------:R-:W-:Y:S01]  /*2ca0*/  @!P5 IMAD R69, R69, R90, R23 ;  /* 0x0000005a4545d224 */ /* 0x000fe200078e0217 */
[----:B------:R-:W-:Y:S04]  /*2cb0*/  BSSY B1, `(.L_x_63) ;  /* 0x0000006000017945 */ /* 0x000fe80003800000 */
[----:B------:R0:W-:Y:S01]  /*2cc0*/  @!P5 STG.E.U8 desc[UR38][R14.64+0x19], R69 ;  /* 0x000019450e00d986 */ /* 0x0001e2000c101126 */
[----:B------:R-:W-:Y:S05]  /*2cd0*/  @P2 BRA `(.L_x_64) ;  /* 0x00000000000c2947 */ /* 0x000fea0003800000 */
[----:B------:R-:W5:Y:S02]  /*2ce0*/  LDG.E.U8 R98, desc[UR38][R108.64+0x18] ;  /* 0x000018266c627981 */ /* 0x000f64000c1e1100 */
[----:B-----5:R-:W-:-:S05]  /*2cf0*/  PRMT R56, R98, 0x8880, RZ ;  /* 0x0000888062387816 */ /* 0x020fca00000000ff */
[----:B------:R-:W-:-:S07]  /*2d00*/  IMAD R23, R56, R91, RZ ;  /* 0x0000005b38177224 */ /* 0x000fce00078e02ff */
.L_x_64:
[----:B------:R-:W-:Y:S05]  /*2d10*/  BSYNC B1 ;  /* 0x0000000000017941 */ /* 0x000fea0003800000 */
.L_x_63:
        /* <DEDUP_REMOVED lines=11> */
.L_x_66:
[----:B------:R-:W-:Y:S05]  /*2dd0*/  BSYNC B1 ;  /* 0x0000000000017941 */ /* 0x000fea0003800000 */
.L_x_65:
[----:B------:R-:W-:Y:S01]  /*2de0*/  @!P4 IMAD R71, R71, R90, R23 ;  /* 0x0000005a4747c224 */ /* 0x000fe200078e0217 */
[----:B------:R-:W-:Y:S04]  /*2df0*/  BSSY B1, `(.L_x_67) ;  /* 0x0000006000017945 */ /* 0x000fe80003800000 */
[----:B------:R0:W-:Y:S01]  /*2e00*/  @!P4 STG.E.U8 desc[UR38][R4.64+0x19], R71 ;  /* 0x000019470400c986 */ /* 0x0001e2000c101126 */
[----:B------:R-:W-:Y:S05]  /*2e10*/  @P3 BRA `(.L_x_68) ;  /* 0x00000000000c3947 */ /* 0x000fea0003800000 */
[----:B------:R-:W5:Y:S02]  /*2e20*/  LDG.E.U8 R98, desc[UR38][R104.64+0x20] ;  /* 0x0000202668627981 */ /* 0x000f64000c1e1100 */
[----:B-----5:R-:W-:-:S05]  /*2e30*/  PRMT R56, R98, 0x8880, RZ ;  /* 0x0000888062387816 */ /* 0x020fca00000000ff */
[----:B------:R-:W-:-:S07]  /*2e40*/  IMAD R23, R56, R91, RZ ;  /* 0x0000005b38177224 */ /* 0x000fce00078e02ff */
.L_x_68:
[----:B------:R-:W-:Y:S05]  /*2e50*/  BSYNC B1 ;  /* 0x0000000000017941 */ /* 0x000fea0003800000 */
.L_x_67:
[----:B--2---:R-:W-:Y:S01]  /*2e60*/  @!P3 IMAD R57, R72, R90, R23 ;  /* 0x0000005a4839b224 */ /* 0x004fe200078e0217 */
[----:B------:R-:W-:Y:S04]  /*2e70*/  BSSY B1, `(.L_x_69) ;  /* 0x0000006000017945 */ /* 0x000fe80003800000 */
[----:B------:R2:W-:Y:S01]  /*2e80*/  @!P3 STG.E.U8 desc[UR38][R14.64+0x20], R57 ;  /* 0x000020390e00b986 */ /* 0x0005e2000c101126 */
[----:B------:R-:W-:Y:S05]  /*2e90*/  @P5 BRA `(.L_x_70) ;  /* 0x00000000000c5947 */ /* 0x000fea0003800000 */
[----:B------:R-:W5:Y:S02]  /*2ea0*/  LDG.E.U8 R98, desc[UR38][R104.64+0x21] ;  /* 0x0000212668627981 */ /* 0x000f64000c1e1100 */
[----:B-----5:R-:W-:-:S05]  /*2eb0*/  PRMT R56, R98, 0x8880, RZ ;  /* 0x0000888062387816 */ /* 0x020fca00000000ff */
[----:B------:R-:W-:-:S07]  /*2ec0*/  IMAD R23, R56, R91, RZ ;  /* 0x0000005b38177224 */ /* 0x000fce00078e02ff */
.L_x_70:
[----:B------:R-:W-:Y:S05]  /*2ed0*/  BSYNC B1 ;  /* 0x0000000000017941 */ /* 0x000fea0003800000 */
.L_x_69:
[----:B------:R-:W-:Y:S01]  /*2ee0*/  @!P5 IMAD R73, R73, R90, R23 ;  /* 0x0000005a4949d224 */ /* 0x000fe200078e0217 */
[----:B------:R-:W-:Y:S04]  /*2ef0*/  BSSY B1, `(.L_x_71) ;  /* 0x0000006000017945 */ /* 0x000fe80003800000 */
[----:B------:R0:W-:Y:S01]  /*2f00*/  @!P5 STG.E.U8 desc[UR38][R14.64+0x21], R73 ;  /* 0x000021490e00d986 */ /* 0x0001e2000c101126 */
[----:B------:R-:W-:Y:S05]  /*2f10*/  @P2 BRA `(.L_x_72) ;  /* 0x00000000000c2947 */ /* 0x000fea0003800000 */
[----:B------:R-:W5:Y:S02]  /*2f20*/  LDG.E.U8 R98, desc[UR38][R108.64+0x20] ;  /* 0x000020266c627981 */ /* 0x000f64000c1e1100 */
[----:B-----5:R-:W-:-:S05]  /*2f30*/  PRMT R56, R98, 0x8880, RZ ;  /* 0x0000888062387816 */ /* 0x020fca00000000ff */
[----:B------:R-:W-:-:S07]  /*2f40*/  IMAD R23, R56, R91, RZ ;  /* 0x0000005b38177224 */ /* 0x000fce00078e02ff */
.L_x_72:
[----:B------:R-:W-:Y:S05]  /*2f50*/  BSYNC B1 ;  /* 0x0000000000017941 */ /* 0x000fea0003800000 */
.L_x_71:
        /* <DEDUP_REMOVED lines=11> */
.L_x_74:
[----:B------:R-:W-:Y:S05]  /*3010*/  BSYNC B1 ;  /* 0x0000000000017941 */ /* 0x000fea0003800000 */
.L_x_73:
[----:B------:R-:W-:Y:S01]  /*3020*/  @!P4 IMAD R75, R75, R90, R23 ;  /* 0x0000005a4b4bc224 */ /* 0x000fe200078e0217 */
[----:B------:R-:W-:Y:S04]  /*3030*/  BSSY B1, `(.L_x_75) ;  /* 0x0000006000017945 */ /* 0x000fe80003800000 */
[----:B------:R0:W-:Y:S01]  /*3040*/  @!P4 STG.E.U8 desc[UR38][R4.64+0x21], R75 ;  /* 0x0000214b0400c986 */ /* 0x0001e2000c101126 */
[----:B------:R-:W-:Y:S05]  /*3050*/  @P3 BRA `(.L_x_76) ;  /* 0x00000000000c3947 */ /* 0x000fea0003800000 */
[----:B------:R-:W5:Y:S02]  /*3060*/  LDG.E.U8 R98, desc[UR38][R104.64+0x28] ;  /* 0x0000282668627981 */ /* 0x000f64000c1e1100 */
[----:B-----5:R-:W-:-:S05]  /*3070*/  PRMT R56, R98, 0x8880, RZ ;  /* 0x0000888062387816 */ /* 0x020fca00000000ff */
[----:B------:R-:W-:-:S07]  /*3080*/  IMAD R23, R56, R91, RZ ;  /* 0x0000005b38177224 */ /* 0x000fce00078e02ff */
.L_x_76:
[----:B------:R-:W-:Y:S05]  /*3090*/  BSYNC B1 ;  /* 0x0000000000017941 */ /* 0x000fea0003800000 */
.L_x_75:
[----:B--2---:R-:W-:Y:S01]  /*30a0*/  @!P3 IMAD R57, R76, R90, R23 ;  /* 0x0000005a4c39b224 */ /* 0x004fe200078e0217 */
[----:B------:R-:W-:Y:S04]  /*30b0*/  BSSY B1, `(.L_x_77) ;  /* 0x0000006000017945 */ /* 0x000fe80003800000 */
[----:B------:R2:W-:Y:S01]  /*30c0*/  @!P3 STG.E.U8 desc[UR38][R14.64+0x28], R57 ;  /* 0x000028390e00b986 */ /* 0x0005e2000c101126 */
[----:B------:R-:W-:Y:S05]  /*30d0*/  @P5 BRA `(.L_x_78) ;  /* 0x00000000000c5947 */ /* 0x000fea0003800000 */
[----:B------:R-:W5:Y:S02]  /*30e0*/  LDG.E.U8 R98, desc[UR38][R104.64+0x29] ;  /* 0x0000292668627981 */ /* 0x000f64000c1e1100 */
[----:B-----5:R-:W-:-:S05]  /*30f0*/  PRMT R56, R98, 0x8880, RZ ;  /* 0x0000888062387816 */ /* 0x020fca00000000ff */
[----:B------:R-:W-:-:S07]  /*3100*/  IMAD R23, R56, R91, RZ ;  /* 0x0000005b38177224 */ /* 0x000fce00078e02ff */
.L_x_78:
[----:B------:R-:W-:Y:S05]  /*3110*/  BSYNC B1 ;  /* 0x0000000000017941 */ /* 0x000fea0003800000 */
.L_x_77:
[----:B------:R-:W-:Y:S01]  /*3120*/  @!P5 IMAD R77, R77, R90, R23 ;  /* 0x0000005a4d4dd224 */ /* 0x000fe200078e0217 */
[----:B------:R-:W-:Y:S04]  /*3130*/  BSSY B1, `(.L_x_79) ;  /* 0x0000006000017945 */ /* 0x000fe80003800000 */
[----:B------:R0:W-:Y:S01]  /*3140*/  @!P5 STG.E.U8 desc[UR38][R14.64+0x29], R77 ;  /* 0x0000294d0e00d986 */ /* 0x0001e2000c101126 */
[----:B------:R-:W-:Y:S05]  /*3150*/  @P2 BRA `(.L_x_80) ;  /* 0x00000000000c2947 */ /* 0x000fea0003800000 */
[----:B------:R-:W5:Y:S02]  /*3160*/  LDG.E.U8 R98, desc[UR38][R108.64+0x28] ;  /* 0x000028266c627981 */ /* 0x000f64000c1e1100 */
[----:B-----5:R-:W-:-:S05]  /*3170*/  PRMT R56, R98, 0x8880, RZ ;  /* 0x0000888062387816 */ /* 0x020fca00000000ff */
[----:B------:R-:W-:-:S07]  /*3180*/  IMAD R23, R56, R91, RZ ;  /* 0x0000005b38177224 */ /* 0x000fce00078e02ff */
.L_x_80:
[----:B------:R-:W-:Y:S05]  /*3190*/  BSYNC B1 ;  /* 0x0000000000017941 */ /* 0x000fea0003800000 */
.L_x_79:
        /* <DEDUP_REMOVED lines=11> */
.L_x_82:
[----:B------:R-:W-:Y:S05]  /*3250*/  BSYNC B1 ;  /* 0x0000000000017941 */ /* 0x000fea0003800000 */
.L_x_81:
[----:B------:R-:W-:Y:S01]  /*3260*/  @!P4 IMAD R79, R79, R90, R23 ;  /* 0x0000005a4f4fc224 */ /* 0x000fe200078e0217 */
[----:B------:R-:W-:Y:S04]  /*3270*/  BSSY B1, `(.L_x_83) ;  /* 0x0000006000017945 */ /* 0x000fe80003800000 */
[----:B------:R0:W-:Y:S01]  /*3280*/  @!P4 STG.E.U8 desc[UR38][R4.64+0x29], R79 ;  /* 0x0000294f0400c986 */ /* 0x0001e2000c101126 */
[----:B------:R-:W-:Y:S05]  /*3290*/  @P3 BRA `(.L_x_84) ;  /* 0x00000000000c3947 */ /* 0x000fea0003800000 */
[----:B------:R-:W5:Y:S02]  /*32a0*/  LDG.E.U8 R98, desc[UR38][R104.64+0x30] ;  /* 0x0000302668627981 */ /* 0x000f64000c1e1100 */
[----:B-----5:R-:W-:-:S05]  /*32b0*/  PRMT R56, R98, 0x8880, RZ ;  /* 0x0000888062387816 */ /* 0x020fca00000000ff */
[----:B------:R-:W-:-:S07]  /*32c0*/  IMAD R23, R56, R91, RZ ;  /* 0x0000005b38177224 */ /* 0x000fce00078e02ff */
.L_x_84:
[----:B------:R-:W-:Y:S05]  /*32d0*/  BSYNC B1 ;  /* 0x0000000000017941 */ /* 0x000fea0003800000 */
.L_x_83:
[----:B--2---:R-:W-:Y:S01]  /*32e0*/  @!P3 IMAD R57, R80, R90, R23 ;  /* 0x0000005a5039b224 */ /* 0x004fe200078e0217 */
[----:B------:R-:W-:Y:S04]  /*32f0*/  BSSY B1, `(.L_x_85) ;  /* 0x0000006000017945 */ /* 0x000fe80003800000 */
[----:B------:R2:W-:Y:S01]  /*3300*/  @!P3 STG.E.U8 desc[UR38][R14.64+0x30], R57 ;  /* 0x000030390e00b986 */ /* 0x0005e2000c101126 */
[----:B------:R-:W-:Y:S05]  /*3310*/  @P5 BRA `(.L_x_86) ;  /* 0x00000000000c5947 */ /* 0x000fea0003800000 */
[----:B------:R-:W5:Y:S02]  /*3320*/  LDG.E.U8 R98, desc[UR38][R104.64+0x31] ;  /* 0x0000312668627981 */ /* 0x000f64000c1e1100 */
[----:B-----5:R-:W-:-:S05]  /*3330*/  PRMT R56, R98, 0x8880, RZ ;  /* 0x0000888062387816 */ /* 0x020fca00000000ff */
[----:B------:R-:W-:-:S07]  /*3340*/  IMAD R23, R56, R91, RZ ;  /* 0x0000005b38177224 */ /* 0x000fce00078e02ff */
.L_x_86:
[----:B------:R-:W-:Y:S05]  /*3350*/  BSYNC B1 ;  /* 0x0000000000017941 */ /* 0x000fea0003800000 */
.L_x_85:
[----:B------:R-:W-:Y:S01]  /*3360*/  @!P5 IMAD R81, R81, R90, R23 ;  /* 0x0000005a5151d224 */ /* 0x000fe200078e0217 */
[----:B------:R-:W-:Y:S04]  /*3370*/  BSSY B1, `(.L_x_87) ;  /* 0x0000006000017945 */ /* 0x000fe80003800000 */
[----:B------:R0:W-:Y:S01]  /*3380*/  @!P5 STG.E.U8 desc[UR38][R14.64+0x31], R81 ;  /* 0x000031510e00d986 */ /* 0x0001e2000c101126 */
[----:B------:R-:W-:Y:S05]  /*3390*/  @P2 BRA `(.L_x_88) ;  /* 0x00000000000c2947 */ /* 0x000fea0003800000 */
[----:B------:R-:W5:Y:S02]  /*33a0*/  LDG.E.U8 R98, desc[UR38][R108.64+0x30] ;  /* 0x000030266c627981 */ /* 0x000f64000c1e1100 */
[----:B-----5:R-:W-:-:S05]  /*33b0*/  PRMT R56, R98, 0x8880, RZ ;  /* 0x0000888062387816 */ /* 0x020fca00000000ff */
[----:B------:R-:W-:-:S07]  /*33c0*/  IMAD R23, R56, R91, RZ ;  /* 0x0000005b38177224 */ /* 0x000fce00078e02ff */
.L_x_88:
[----:B------:R-:W-:Y:S05]  /*33d0*/  BSYNC B1 ;  /* 0x0000000000017941 */ /* 0x000fea0003800000 */
.L_x_87:
[C---:B------:R-:W-:Y:S01]  /*33e0*/  ISETP.LT.OR P4, PT, R3.reuse, 0x32, !P1 ;  /* 0x000000320300780c */ /* 0x040fe20004f81670 */
[----:B--2---:R-:W-:Y:S01]  /*33f0*/  @!P2 IMAD R57, R82, R90, R23 ;  /* 0x0000005a5239a224 */ /* 0x004fe200078e0217 */
[----:B------:R-:W-:Y:S01]  /*3400*/  BSSY B1, `(.L_x_89) ;  /* 0x000000b000017945 */ /* 0x000fe20003800000 */
[C---:B------:R-:W-:Y:S02]  /*3410*/  ISETP.LT.OR P3, PT, R3.reuse, 0x39, !P0 ;  /* 0x000000390300780c */ /* 0x040fe40004761670 */
[----:B---3--:R-:W-:Y:S01]  /*3420*/  IADD3 R59, P5, R10, 0x80, RZ ;  /* 0x000000800a3b7810 */ /* 0x008fe20007fbe0ff */
[----:B------:R2:W-:Y:S01]  /*3430*/  @!P2 STG.E.U8 desc[UR38][R4.64+0x30], R57 ;  /* 0x000030390400a986 */ /* 0x0005e2000c101126 */
[C---:B------:R-:W-:Y:S02]  /*3440*/  ISETP.LT.OR P2, PT, R3.reuse, 0x39, !P1 ;  /* 0x000000390300780c */ /* 0x040fe40004f41670 */
[C---:B------:R-:W-:Y:S02]  /*3450*/  ISETP.LT.OR P0, PT, R3.reuse, 0x3a, !P0 ;  /* 0x0000003a0300780c */ /* 0x040fe40004701670 */
[----:B------:R-:W-:-:S02]  /*3460*/  ISETP.LT.OR P1, PT, R3, 0x3a, !P1 ;  /* 0x0000003a0300780c */ /* 0x000fc40004f21670 */
[----:B------:R-:W-:Y:S11]  /*3470*/  @P4 BRA `(.L_x_90) ;  /* 0x00000000000c4947 */ /* 0x000ff60003800000 */
[----:B------:R-:W3:Y:S02]  /*3480*/  LDG.E.U8 R98, desc[UR38][R108.64+0x31] ;  /* 0x000031266c627981 */ /* 0x000ee4000c1e1100 */
[----:B---3--:R-:W-:-:S05]  /*3490*/  PRMT R56, R98, 0x8880, RZ ;  /* 0x0000888062387816 */ /* 0x008fca00000000ff */
[----:B------:R-:W-:-:S07]  /*34a0*/  IMAD R23, R56, R91, RZ ;  /* 0x0000005b38177224 */ /* 0x000fce00078e02ff */
.L_x_90:
[----:B------:R-:W-:Y:S05]  /*34b0*/  BSYNC B1 ;  /* 0x0000000000017941 */ /* 0x000fea0003800000 */
.L_x_89:
[----:B------:R-:W-:Y:S01]  /*34c0*/  @!P4 IMAD R83, R83, R90, R23 ;  /* 0x0000005a5353c224 */ /* 0x000fe200078e0217 */
[----:B------:R-:W-:Y:S04]  /*34d0*/  BSSY B1, `(.L_x_91) ;  /* 0x0000006000017945 */ /* 0x000fe80003800000 */
[----:B------:R3:W-:Y:S01]  /*34e0*/  @!P4 STG.E.U8 desc[UR38][R4.64+0x31], R83 ;  /* 0x000031530400c986 */ /* 0x0007e2000c101126 */
[----:B------:R-:W-:Y:S05]  /*34f0*/  @P3 BRA `(.L_x_92) ;  /* 0x00000000000c3947 */ /* 0x000fea0003800000 */
[----:B------:R-:W5:Y:S02]  /*3500*/  LDG.E.U8 R98, desc[UR38][R104.64+0x38] ;  /* 0x0000382668627981 */ /* 0x000f64000c1e1100 */
[----:B-----5:R-:W-:-:S05]  /*3510*/  PRMT R56, R98, 0x8880, RZ ;  /* 0x0000888062387816 */ /* 0x020fca00000000ff */
[----:B------:R-:W-:-:S07]  /*3520*/  IMAD R23, R56, R91, RZ ;  /* 0x0000005b38177224 */ /* 0x000fce00078e02ff */
.L_x_92:
[----:B------:R-:W-:Y:S05]  /*3530*/  BSYNC B1 ;  /* 0x0000000000017941 */ /* 0x000fea0003800000 */
.L_x_91:
[----:B--2---:R-:W-:Y:S01]  /*3540*/  @!P3 IMAD R57, R84, R90, R23 ;  /* 0x0000005a5439b224 */ /* 0x004fe200078e0217 */
[----:B------:R-:W-:Y:S01]  /*3550*/  BSSY B1, `(.L_x_93) ;  /* 0x0000007000017945 */ /* 0x000fe20003800000 */
[----:B------:R-:W-:-:S03]  /*3560*/  IMAD.X R11, RZ, RZ, R11, P5 ;  /* 0x000000ffff0b7224 */ /* 0x000fc600028e060b */
[----:B------:R2:W-:Y:S01]  /*3570*/  @!P3 STG.E.U8 desc[UR38][R14.64+0x38], R57 ;  /* 0x000038390e00b986 */ /* 0x0005e2000c101126 */
[----:B------:R-:W-:Y:S05]  /*3580*/  @P0 BRA `(.L_x_94) ;  /* 0x00000000000c0947 */ /* 0x000fea0003800000 */
[----:B------:R-:W5:Y:S02]  /*3590*/  LDG.E.U8 R98, desc[UR38][R104.64+0x39] ;  /* 0x0000392668627981 */ /* 0x000f64000c1e1100 */
[----:B-----5:R-:W-:-:S05]  /*35a0*/  PRMT R10, R98, 0x8880, RZ ;  /* 0x00008880620a7816 */ /* 0x020fca00000000ff */
[----:B------:R-:W-:-:S07]  /*35b0*/  IMAD R23, R10, R91, RZ ;  /* 0x0000005b0a177224 */ /* 0x000fce00078e02ff */
.L_x_94:
[----:B------:R-:W-:Y:S05]  /*35c0*/  BSYNC B1 ;  /* 0x0000000000017941 */ /* 0x000fea0003800000 */
.L_x_93:
[----:B------:R-:W-:Y:S01]  /*35d0*/  @!P0 IMAD R85, R85, R90, R23 ;  /* 0x0000005a55558224 */ /* 0x000fe200078e0217 */
[----:B------:R-:W-:Y:S01]  /*35e0*/  BSSY B1, `(.L_x_95) ;  /* 0x0000007000017945 */ /* 0x000fe20003800000 */
[----:B------:R-:W-:-:S03]  /*35f0*/  IMAD R56, R11, R102, RZ ;  /* 0x000000660b387224 */ /* 0x000fc600078e02ff */
[----:B------:R0:W-:Y:S01]  /*3600*/  @!P0 STG.E.U8 desc[UR38][R14.64+0x39], R85 ;  /* 0x000039550e008986 */ /* 0x0001e2000c101126 */
[----:B------:R-:W-:Y:S05]  /*3610*/  @P2 BRA `(.L_x_96) ;  /* 0x00000000000c2947 */ /* 0x000fea0003800000 */
[----:B------:R-:W5:Y:S02]  /*3620*/  LDG.E.U8 R98, desc[UR38][R108.64+0x38] ;  /* 0x000038266c627981 */ /* 0x000f64000c1e1100 */
[----:B-----5:R-:W-:-:S05]  /*3630*/  PRMT R10, R98, 0x8880, RZ ;  /* 0x00008880620a7816 */ /* 0x020fca00000000ff */
[----:B------:R-:W-:-:S07]  /*3640*/  IMAD R23, R10, R91, RZ ;  /* 0x0000005b0a177224 */ /* 0x000fce00078e02ff */
.L_x_96:
[----:B------:R-:W-:Y:S05]  /*3650*/  BSYNC B1 ;  /* 0x0000000000017941 */ /* 0x000fea0003800000 */
.L_x_95:
[----:B------:R-:W-:Y:S01]  /*3660*/  @!P2 IMAD R11, R86, R90, R23 ;  /* 0x0000005a560ba224 */ /* 0x000fe200078e0217 */
[----:B------:R-:W-:Y:S01]  /*3670*/  BSSY B1, `(.L_x_97) ;  /* 0x0000009000017945 */ /* 0x000fe20003800000 */
[C---:B012-4-:R-:W-:Y:S02]  /*3680*/  IMAD R15, R59.reuse, R103, R56 ;  /* 0x000000673b0f7224 */ /* 0x057fe400078e0238 */
[CC--:B------:R-:W-:Y:S01]  /*3690*/  IMAD.WIDE.U32 R106, R59.reuse, R102.reuse, R106 ;  /* 0x000000663b6a7225 */ /* 0x0c0fe200078e006a */
[----:B------:R0:W-:Y:S03]  /*36a0*/  @!P2 STG.E.U8 desc[UR38][R4.64+0x38], R11 ;  /* 0x0000380b0400a986 */ /* 0x0001e6000c101126 */
[----:B------:R-:W-:Y:S01]  /*36b0*/  IMAD.WIDE.U32 R102, R59, R102, R100 ;  /* 0x000000663b667225 */ /* 0x000fe200078e0064 */
[----:B------:R-:W-:Y:S06]  /*36c0*/  @P1 BRA `(.L_x_98) ;  /* 0x00000000000c1947 */ /* 0x000fec0003800000 */
[----:B------:R-:W2:Y:S02]  /*36d0*/  LDG.E.U8 R98, desc[UR38][R108.64+0x39] ;  /* 0x000039266c627981 */ /* 0x000ea4000c1e1100 */
[----:B--2---:R-:W-:-:S05]  /*36e0*/  PRMT R10, R98, 0x8880, RZ ;  /* 0x00008880620a7816 */ /* 0x004fca00000000ff */
[----:B------:R-:W-:-:S07]  /*36f0*/  IMAD R23, R10, R91, RZ ;  /* 0x0000005b0a177224 */ /* 0x000fce00078e02ff */
.L_x_98:
[----:B------:R-:W-:Y:S05]  /*3700*/  BSYNC B1 ;  /* 0x0000000000017941 */ /* 0x000fea0003800000 */
.L_x_97:
[----:B------:R-:W-:Y:S01]  /*3710*/  @!P1 IMAD R87, R87, R90, R23 ;  /* 0x0000005a57579224 */ /* 0x000fe200078e0217 */
[----:B------:R-:W-:Y:S01]  /*3720*/  ISETP.GE.AND P2, PT, R99, 0x81, PT ;  /* 0x000000816300780c */ /* 0x000fe20003f46270 */
[----:B------:R-:W-:Y:S01]  /*3730*/  BSSY B1, `(.L_x_99) ;  /* 0x000000c000017945 */ /* 0x000fe20003800000 */
[----:B------:R-:W-:Y:S02]  /*3740*/  IADD3 R10, P5, R102, R12, RZ ;  /* 0x0000000c660a7210 */ /* 0x000fe40007fbe0ff */
[----:B------:R1:W-:Y:S01]  /*3750*/  @!P1 STG.E.U8 desc[UR38][R4.64+0x39], R87 ;  /* 0x0000395704009986 */ /* 0x0003e2000c101126 */
[----:B------:R-:W-:Y:S02]  /*3760*/  ISETP.LT.OR P1, PT, R3, 0x1, !P2 ;  /* 0x000000010300780c */ /* 0x000fe40005721670 */
[----:B0-----:R-:W-:Y:S02]  /*3770*/  IADD3.X R11, R13, R103, R15, P5, !PT ;  /* 0x000000670d0b7210 */ /* 0x001fe40002ffe40f */
[----:B------:R-:W-:-:S02]  /*3780*/  ISETP.GE.AND P0, PT, R99, 0x89, PT ;  /* 0x000000896300780c */ /* 0x000fc40003f06270 */
[----:B------:R-:W-:Y:S02]  /*3790*/  IADD3 R12, P4, P3, R20, R12, R106 ;  /* 0x0000000c140c7210 */ /* 0x000fe40007b9e06a */
[----:B------:R-:W-:-:S05]  /*37a0*/  ISETP.LT.OR P5, PT, R3, 0x2, !P2 ;  /* 0x000000020300780c */ /* 0x000fca00057a1670 */
[----:B-1----:R-:W-:Y:S08]  /*37b0*/  @P1 BRA `(.L_x_100) ;  /* 0x00000000000c1947 */ /* 0x002ff00003800000 */
[----:B------:R-:W3:Y:S02]  /*37c0*/  LDG.E.U8 R98, desc[UR38][R10.64] ;  /* 0x000000260a627981 */ /* 0x000ee4000c1e1100 */
[----:B---3--:R-:W-:-:S05]  /*37d0*/  PRMT R4, R98, 0x8880, RZ ;  /* 0x0000888062047816 */ /* 0x008fca00000000ff */
[----:B------:R-:W-:-:S07]  /*37e0*/  IMAD R23, R4, R91, RZ ;  /* 0x0000005b04177224 */ /* 0x000fce00078e02ff */
.L_x_100:
[----:B------:R-:W-:Y:S05]  /*37f0*/  BSYNC B1 ;  /* 0x0000000000017941 */ /* 0x000fea0003800000 */
.L_x_99:
[----:B---3--:R-:W-:Y:S01]  /*3800*/  @!P1 IMAD R5, R24, R90, R23 ;  /* 0x0000005a18059224 */ /* 0x008fe200078e0217 */
[----:B------:R-:W-:Y:S01]  /*3810*/  BSSY B1, `(.L_x_101) ;  /* 0x0000007000017945 */ /* 0x000fe20003800000 */
[----:B------:R-:W-:-:S03]  /*3820*/  IMAD.IADD R106, R15, 0x1, R107 ;  /* 0x000000010f6a7824 */ /* 0x000fc600078e026b */
[----:B------:R0:W-:Y:S01]  /*3830*/  @!P1 STG.E.U8 desc[UR38][R6.64], R5 ;  /* 0x0000000506009986 */ /* 0x0001e2000c101126 */
[----:B------:R-:W-:Y:S05]  /*3840*/  @P5 BRA `(.L_x_102) ;  /* 0x00000000000c5947 */ /* 0x000fea0003800000 */
[----:B------:R-:W2:Y:S02]  /*3850*/  LDG.E.U8 R98, desc[UR38][R10.64+0x1] ;  /* 0x000001260a627981 */ /* 0x000ea4000c1e1100 */
[----:B--2---:R-:W-:-:S05]  /*3860*/  PRMT R4, R98, 0x8880, RZ ;  /* 0x0000888062047816 */ /* 0x004fca00000000ff */
[----:B------:R-:W-:-:S07]  /*3870*/  IMAD R23, R4, R91, RZ ;  /* 0x0000005b04177224 */ /* 0x000fce00078e02ff */
.L_x_102:
[----:B------:R-:W-:Y:S05]  /*3880*/  BSYNC B1 ;  /* 0x0000000000017941 */ /* 0x000fea0003800000 */
.L_x_101:
[----:B------:R-:W-:Y:S01]  /*3890*/  ISETP.LT.OR P1, PT, R3, 0x1, !P0 ;  /* 0x000000010300780c */ /* 0x000fe20004721670 */
[----:B------:R-:W-:Y:S01]  /*38a0*/  @!P5 IMAD R25, R25, R90, R23 ;  /* 0x0000005a1919d224 */ /* 0x000fe200078e0217 */
[----:B------:R-:W-:Y:S01]  /*38b0*/  BSSY B1, `(.L_x_103) ;  /* 0x000000a000017945 */ /* 0x000fe20003800000 */
[----:B------:R-:W-:Y:S02]  /*38c0*/  IADD3.X R13, R101, R13, R106, P4, P3 ;  /* 0x0000000d650d7210 */ /* 0x000fe400027e646a */
[C---:B------:R-:W-:Y:S01]  /*38d0*/  ISETP.LT.OR P4, PT, R3.reuse, 0x2, !P0 ;  /* 0x000000020300780c */ /* 0x040fe20004781670 */
[----:B------:R1:W-:Y:S01]  /*38e0*/  @!P5 STG.E.U8 desc[UR38][R6.64+0x1], R25 ;  /* 0x000001190600d986 */ /* 0x0003e2000c101126 */
[C---:B------:R-:W-:Y:S02]  /*38f0*/  ISETP.LT.OR P5, PT, R3.reuse, 0x9, !P2 ;  /* 0x000000090300780c */ /* 0x040fe400057a1670 */
[----:B------:R-:W-:-:S04]  /*3900*/  ISETP.LT.OR P3, PT, R3, 0xa, !P2 ;  /* 0x0000000a0300780c */ /* 0x000fc80005761670 */
[----:B------:R-:W-:Y:S09]  /*3910*/  @P1 BRA `(.L_x_104) ;  /* 0x00000000000c1947 */ /* 0x000ff20003800000 */
[----:B------:R-:W2:Y:S02]  /*3920*/  LDG.E.U8 R98, desc[UR38][R12.64] ;  /* 0x000000260c627981 */ /* 0x000ea4000c1e1100 */
[----:B--2---:R-:W-:-:S05]  /*3930*/  PRMT R4, R98, 0x8880, RZ ;  /* 0x0000888062047816 */ /* 0x004fca00000000ff */
[----:B------:R-:W-:-:S07]  /*3940*/  IMAD R23, R4, R91, RZ ;  /* 0x0000005b04177224 */ /* 0x000fce00078e02ff */
.L_x_104:
[----:B------:R-:W-:Y:S05]  /*3950*/  BSYNC B1 ;  /* 0x0000000000017941 */ /* 0x000fea0003800000 */
.L_x_103:
[----:B0-----:R-:W-:Y:S01]  /*3960*/  @!P1 IMAD R5, R26, R90, R23 ;  /* 0x0000005a1a059224 */ /* 0x001fe200078e0217 */
[----:B------:R-:W-:Y:S04]  /*3970*/  BSSY B1, `(.L_x_105) ;  /* 0x0000006000017945 */ /* 0x000fe80003800000 */
[----:B------:R0:W-:Y:S01]  /*3980*/  @!P1 STG.E.U8 desc[UR38][R8.64], R5 ;  /* 0x0000000508009986 */ /* 0x0001e2000c101126 */
[----:B------:R-:W-:Y:S05]  /*3990*/  @P4 BRA `(.L_x_106) ;  /* 0x00000000000c4947 */ /* 0x000fea0003800000 */
[----:B------:R-:W2:Y:S02]  /*39a0*/  LDG.E.U8 R98, desc[UR38][R12.64+0x1] ;  /* 0x000001260c627981 */ /* 0x000ea4000c1e1100 */
[----:B--2---:R-:W-:-:S05]  /*39b0*/  PRMT R4, R98, 0x8880, RZ ;  /* 0x0000888062047816 */ /* 0x004fca00000000ff */
[----:B------:R-:W-:-:S07]  /*39c0*/  IMAD R23, R4, R91, RZ ;  /* 0x0000005b04177224 */ /* 0x000fce00078e02ff */
.L_x_106:
[----:B------:R-:W-:Y:S05]  /*39d0*/  BSYNC B1 ;  /* 0x0000000000017941 */ /* 0x000fea0003800000 */
.L_x_105:
[----:B------:R-:W-:Y:S01]  /*39e0*/  @!P4 IMAD R27, R27, R90, R23 ;  /* 0x0000005a1b1bc224 */ /* 0x000fe200078e0217 */
[----:B------:R-:W-:Y:S04]  /*39f0*/  BSSY B1, `(.L_x_107) ;  /* 0x0000006000017945 */ /* 0x000fe80003800000 */
[----:B------:R2:W-:Y:S01]  /*3a00*/  @!P4 STG.E.U8 desc[UR38][R8.64+0x1], R27 ;  /* 0x0000011b0800c986 */ /* 0x0005e2000c101126 */
[----:B------:R-:W-:Y:S05]  /*3a10*/  @P5 BRA `(.L_x_108) ;  /* 0x00000000000c5947 */ /* 0x000fea0003800000 */
[----:B------:R-:W3:Y:S02]  /*3a20*/  LDG.E.U8 R98, desc[UR38][R10.64+0x8] ;  /* 0x000008260a627981 */ /* 0x000ee4000c1e1100 */
[----:B---3--:R-:W-:-:S05]  /*3a30*/  PRMT R4, R98, 0x8880, RZ ;  /* 0x0000888062047816 */ /* 0x008fca00000000ff */
[----:B------:R-:W-:-:S07]  /*3a40*/  IMAD R23, R4, R91, RZ ;  /* 0x0000005b04177224 */ /* 0x000fce00078e02ff */
.L_x_108:
[----:B------:R-:W-:Y:S05]  /*3a50*/  BSYNC B1 ;  /* 0x0000000000017941 */ /* 0x000fea0003800000 */
.L_x_107:
[----:B0-----:R-:W-:Y:S01]  /*3a60*/  @!P5 IMAD R5, R28, R90, R23 ;  /* 0x0000005a1c05d224 */ /* 0x001fe200078e0217 */
[----:B------:R-:W-:Y:S04]  /*3a70*/  BSSY B1, `(.L_x_109) ;  /* 0x0000006000017945 */ /* 0x000fe80003800000 */
[----:B------:R0:W-:Y:S01]  /*3a80*/  @!P5 STG.E.U8 desc[UR38][R6.64+0x8], R5 ;  /* 0x000008050600d986 */ /* 0x0001e2000c101126 */
[----:B------:R-:W-:Y:S05]  /*3a90*/  @P3 BRA `(.L_x_110) ;  /* 0x00000000000c3947 */ /* 0x000fea0003800000 */
[----:B------:R-:W3:Y:S02]  /*3aa0*/  LDG.E.U8 R98, desc[UR38][R10.64+0x9] ;  /* 0x000009260a627981 */ /* 0x000ee4000c1e1100 */
[----:B---3--:R-:W-:-:S05]  /*3ab0*/  PRMT R4, R98, 0x8880, RZ ;  /* 0x0000888062047816 */ /* 0x008fca00000000ff */
[----:B------:R-:W-:-:S07]  /*3ac0*/  IMAD R23, R4, R91, RZ ;  /* 0x0000005b04177224 */ /* 0x000fce00078e02ff */
.L_x_110:
[----:B------:R-:W-:Y:S05]  /*3ad0*/  BSYNC B1 ;  /* 0x0000000000017941 */ /* 0x000fea0003800000 */
.L_x_109:
[----:B------:R-:W-:Y:S01]  /*3ae0*/  ISETP.LT.OR P5, PT, R3, 0x9, !P0 ;  /* 0x000000090300780c */ /* 0x000fe200047a1670 */
[----:B------:R-:W-:Y:S01]  /*3af0*/  @!P3 IMAD R29, R29, R90, R23 ;  /* 0x0000005a1d1db224 */ /* 0x000fe200078e0217 */
[----:B------:R-:W-:Y:S01]  /*3b00*/  BSSY B1, `(.L_x_111) ;  /* 0x0000009000017945 */ /* 0x000fe20003800000 */
[C---:B------:R-:W-:Y:S02]  /*3b10*/  ISETP.LT.OR P4, PT, R3.reuse, 0xa, !P0 ;  /* 0x0000000a0300780c */ /* 0x040fe40004781670 */
[C---:B------:R-:W-:Y:S01]  /*3b20*/  ISETP.LT.OR P1, PT, R3.reuse, 0x12, !P2 ;  /* 0x000000120300780c */ /* 0x040fe20005721670 */
[----:B------:R3:W-:Y:S01]  /*3b30*/  @!P3 STG.E.U8 desc[UR38][R6.64+0x9], R29 ;  /* 0x0000091d0600b986 */ /* 0x0007e2000c101126 */
[----:B------:R-:W-:-:S06]  /*3b40*/  ISETP.LT.OR P3, PT, R3, 0x11, !P2 ;  /* 0x000000110300780c */ /* 0x000fcc0005761670 */
[----:B------:R-:W-:Y:S07]  /*3b50*/  @P5 BRA `(.L_x_112) ;  /* 0x00000000000c5947 */ /* 0x000fee0003800000 */
[----:B------:R-:W4:Y:S02]  /*3b60*/  LDG.E.U8 R98, desc[UR38][R12.64+0x8] ;  /* 0x000008260c627981 */ /* 0x000f24000c1e1100 */
[----:B----4-:R-:W-:-:S05]  /*3b70*/  PRMT R4, R98, 0x8880, RZ ;  /* 0x0000888062047816 */ /* 0x010fca00000000ff */
[----:B------:R-:W-:-:S07]  /*3b80*/  IMAD R23, R4, R91, RZ ;  /* 0x0000005b04177224 */ /* 0x000fce00078e02ff */
.L_x_112:
[----:B------:R-:W-:Y:S05]  /*3b90*/  BSYNC B1 ;  /* 0x0000000000017941 */ /* 0x000fea0003800000 */
.L_x_111:
[----:B0-----:R-:W-:Y:S01]  /*3ba0*/  @!P5 IMAD R5, R30, R90, R23 ;  /* 0x0000005a1e05d224 */ /* 0x001fe200078e0217 */
[----:B------:R-:W-:Y:S04]  /*3bb0*/  BSSY B1, `(.L_x_113) ;  /* 0x0000006000017945 */ /* 0x000fe80003800000 */
[----:B------:R0:W-:Y:S01]  /*3bc0*/  @!P5 STG.E.U8 desc[UR38][R8.64+0x8], R5 ;  /* 0x000008050800d986 */ /* 0x0001e2000c101126 */
[----:B------:R-:W-:Y:S05]  /*3bd0*/  @P4 BRA `(.L_x_114) ;  /* 0x00000000000c4947 */ /* 0x000fea0003800000 */
[----:B------:R-:W4:Y:S02]  /*3be0*/  LDG.E.U8 R98, desc[UR38][R12.64+0x9] ;  /* 0x000009260c627981 */ /* 0x000f24000c1e1100 */
[----:B----4-:R-:W-:-:S05]  /*3bf0*/  PRMT R4, R98, 0x8880, RZ ;  /* 0x0000888062047816 */ /* 0x010fca00000000ff */
[----:B------:R-:W-:-:S07]  /*3c00*/  IMAD R23, R4, R91, RZ ;  /* 0x0000005b04177224 */ /* 0x000fce00078e02ff */
.L_x_114:
[----:B------:R-:W-:Y:S05]  /*3c10*/  BSYNC B1 ;  /* 0x0000000000017941 */ /* 0x000fea0003800000 */
.L_x_113:
[----:B------:R-:W-:Y:S01]  /*3c20*/  @!P4 IMAD R31, R31, R90, R23 ;  /* 0x0000005a1f1fc224 */ /* 0x000fe200078e0217 */
[----:B------:R-:W-:Y:S04]  /*3c30*/  BSSY B1, `(.L_x_115) ;  /* 0x0000006000017945 */ /* 0x000fe80003800000 */
[----:B------:R4:W-:Y:S01]  /*3c40*/  @!P4 STG.E.U8 desc[UR38][R8.64+0x9], R31 ;  /* 0x0000091f0800c986 */ /* 0x0009e2000c101126 */
[----:B------:R-:W-:Y:S05]  /*3c50*/  @P3 BRA `(.L_x_116) ;  /* 0x00000000000c3947 */ /* 0x000fea0003800000 */
[----:B------:R-:W5:Y:S02]  /*3c60*/  LDG.E.U8 R98, desc[UR38][R10.64+0x10] ;  /* 0x000010260a627981 */ /* 0x000f64000c1e1100 */
[----:B-----5:R-:W-:-:S05]  /*3c70*/  PRMT R4, R98, 0x8880, RZ ;  /* 0x0000888062047816 */ /* 0x020fca00000000ff */
[----:B------:R-:W-:-:S07]  /*3c80*/  IMAD R23, R4, R91, RZ ;  /* 0x0000005b04177224 */ /* 0x000fce00078e02ff */
.L_x_116:
[----:B------:R-:W-:Y:S05]  /*3c90*/  BSYNC B1 ;  /* 0x0000000000017941 */ /* 0x000fea0003800000 */
.L_x_115:
[----:B0-----:R-:W-:Y:S01]  /*3ca0*/  @!P3 IMAD R5, R32, R90, R23 ;  /* 0x0000005a2005b224 */ /* 0x001fe200078e0217 */
[----:B------:R-:W-:Y:S04]  /*3cb0*/  BSSY B1, `(.L_x_117) ;  /* 0x0000006000017945 */ /* 0x000fe80003800000 */
[----:B------:R0:W-:Y:S01]  /*3cc0*/  @!P3 STG.E.U8 desc[UR38][R6.64+0x10], R5 ;  /* 0x000010050600b986 */ /* 0x0001e2000c101126 */
[----:B------:R-:W-:Y:S05]  /*3cd0*/  @P1 BRA `(.L_x_118) ;  /* 0x00000000000c1947 */ /* 0x000fea0003800000 */
[----:B------:R-:W5:Y:S02]  /*3ce0*/  LDG.E.U8 R98, desc[UR38][R10.64+0x11] ;  /* 0x000011260a627981 */ /* 0x000f64000c1e1100 */
[----:B-----5:R-:W-:-:S05]  /*3cf0*/  PRMT R4, R98, 0x8880, RZ ;  /* 0x0000888062047816 */ /* 0x020fca00000000ff */
[----:B------:R-:W-:-:S07]  /*3d00*/  IMAD R23, R4, R91, RZ ;  /* 0x0000005b04177224 */ /* 0x000fce00078e02ff */
.L_x_118:
[----:B------:R-:W-:Y:S05]  /*3d10*/  BSYNC B1 ;  /* 0x0000000000017941 */ /* 0x000fea0003800000 */
.L_x_117:
        /* <DEDUP_REMOVED lines=11> */
.L_x_120:
[----:B------:R-:W-:Y:S05]  /*3dd0*/  BSYNC B1 ;  /* 0x0000000000017941 */ /* 0x000fea0003800000 */
.L_x_119:
[----:B0-----:R-:W-:Y:S01]  /*3de0*/  @!P4 IMAD R5, R34, R90, R23 ;  /* 0x0000005a2205c224 */ /* 0x001fe200078e0217 */
[----:B------:R-:W-:Y:S04]  /*3df0*/  BSSY B1, `(.L_x_121) ;  /* 0x0000006000017945 */ /* 0x000fe80003800000 */
[----:B------:R0:W-:Y:S01]  /*3e00*/  @!P4 STG.E.U8 desc[UR38][R8.64+0x10], R5 ;  /* 0x000010050800c986 */ /* 0x0001e2000c101126 */
[----:B------:R-:W-:Y:S05]  /*3e10*/  @P3 BRA `(.L_x_122) ;  /* 0x00000000000c3947 */ /* 0x000fea0003800000 */
[----:B------:R-:W5:Y:S02]  /*3e20*/  LDG.E.U8 R98, desc[UR38][R12.64+0x11] ;  /* 0x000011260c627981 */ /* 0x000f64000c1e1100 */
[----:B-----5:R-:W-:-:S05]  /*3e30*/  PRMT R4, R98, 0x8880, RZ ;  /* 0x0000888062047816 */ /* 0x020fca00000000ff */
[----:B------:R-:W-:-:S07]  /*3e40*/  IMAD R23, R4, R91, RZ ;  /* 0x0000005b04177224 */ /* 0x000fce00078e02ff */
.L_x_122:
[----:B------:R-:W-:Y:S05]  /*3e50*/  BSYNC B1 ;  /* 0x0000000000017941 */ /* 0x000fea0003800000 */
.L_x_121:
[----:B------:R-:W-:Y:S01]  /*3e60*/  @!P3 IMAD R35, R35, R90, R23 ;  /* 0x0000005a2323b224 */ /* 0x000fe200078e0217 */
[----:B------:R-:W-:Y:S04]  /*3e70*/  BSSY B1, `(.L_x_123) ;  /* 0x0000006000017945 */ /* 0x000fe80003800000 */
[----:B------:R0:W-:Y:S01]  /*3e80*/  @!P3 STG.E.U8 desc[UR38][R8.64+0x11], R35 ;  /* 0x000011230800b986 */ /* 0x0001e2000c101126 */
[----:B------:R-:W-:Y:S05]  /*3e90*/  @P5 BRA `(.L_x_124) ;  /* 0x00000000000c5947 */ /* 0x000fea0003800000 */
[----:B------:R-:W5:Y:S02]  /*3ea0*/  LDG.E.U8 R98, desc[UR38][R10.64+0x18] ;  /* 0x000018260a627981 */ /* 0x000f64000c1e1100 */
[----:B-----5:R-:W-:-:S05]  /*3eb0*/  PRMT R4, R98, 0x8880, RZ ;  /* 0x0000888062047816 */ /* 0x020fca00000000ff */
[----:B------:R-:W-:-:S07]  /*3ec0*/  IMAD R23, R4, R91, RZ ;  /* 0x0000005b04177224 */ /* 0x000fce00078e02ff */
.L_x_124:
[----:B------:R-:W-:Y:S05]  /*3ed0*/  BSYNC B1 ;  /* 0x0000000000017941 */ /* 0x000fea0003800000 */
.L_x_123:
[----:B0-----:R-:W-:Y:S01]  /*3ee0*/  @!P5 IMAD R5, R36, R90, R23 ;  /* 0x0000005a2405d224 */ /* 0x001fe200078e0217 */
[----:B------:R-:W-:Y:S04]  /*3ef0*/  BSSY B1, `(.L_x_125) ;  /* 0x0000006000017945 */ /* 0x000fe80003800000 */
[----:B------:R0:W-:Y:S01]  /*3f00*/  @!P5 STG.E.U8 desc[UR38][R6.64+0x18], R5 ;  /* 0x000018050600d986 */ /* 0x0001e2000c101126 */
[----:B------:R-:W-:Y:S05]  /*3f10*/  @P1 BRA `(.L_x_126) ;  /* 0x00000000000c1947 */ /* 0x000fea0003800000 */
[----:B------:R-:W5:Y:S02]  /*3f20*/  LDG.E.U8 R98, desc[UR38][R10.64+0x19] ;  /* 0x000019260a627981 */ /* 0x000f64000c1e1100 */
[----:B-----5:R-:W-:-:S05]  /*3f30*/  PRMT R4, R98, 0x8880, RZ ;  /* 0x0000888062047816 */ /* 0x020fca00000000ff */
[----:B------:R-:W-:-:S07]  /*3f40*/  IMAD R23, R4, R91, RZ ;  /* 0x0000005b04177224 */ /* 0x000fce00078e02ff */
.L_x_126:
[----:B------:R-:W-:Y:S05]  /*3f50*/  BSYNC B1 ;  /* 0x0000000000017941 */ /* 0x000fea0003800000 */
.L_x_125:
        /* <DEDUP_REMOVED lines=11> */
.L_x_128:
[----:B------:R-:W-:Y:S05]  /*4010*/  BSYNC B1 ;  /* 0x0000000000017941 */ /* 0x000fea0003800000 */
.L_x_127:
[----:B0-----:R-:W-:Y:S01]  /*4020*/  @!P4 IMAD R5, R38, R90, R23 ;  /* 0x0000005a2605c224 */ /* 0x001fe200078e0217 */
[----:B------:R-:W-:Y:S04]  /*4030*/  BSSY B1, `(.L_x_129) ;  /* 0x0000006000017945 */ /* 0x000fe80003800000 */
[----:B------:R0:W-:Y:S01]  /*4040*/  @!P4 STG.E.U8 desc[UR38][R8.64+0x18], R5 ;  /* 0x000018050800c986 */ /* 0x0001e2000c101126 */
[----:B------:R-:W-:Y:S05]  /*4050*/  @P3 BRA `(.L_x_130) ;  /* 0x00000000000c3947 */ /* 0x000fea0003800000 */
[----:B------:R-:W5:Y:S02]  /*4060*/  LDG.E.U8 R98, desc[UR38][R12.64+0x19] ;  /* 0x000019260c627981 */ /* 0x000f64000c1e1100 */
[----:B-----5:R-:W-:-:S05]  /*4070*/  PRMT R4, R98, 0x8880, RZ ;  /* 0x0000888062047816 */ /* 0x020fca00000000ff */
[----:B------:R-:W-:-:S07]  /*4080*/  IMAD R23, R4, R91, RZ ;  /* 0x0000005b04177224 */ /* 0x000fce00078e02ff */
.L_x_130:
[----:B------:R-:W-:Y:S05]  /*4090*/  BSYNC B1 ;  /* 0x0000000000017941 */ /* 0x000fea0003800000 */
.L_x_129:
[----:B------:R-:W-:Y:S01]  /*40a0*/  @!P3 IMAD R39, R39, R90, R23 ;  /* 0x0000005a2727b224 */ /* 0x000fe200078e0217 */
[----:B------:R-:W-:Y:S04]  /*40b0*/  BSSY B1, `(.L_x_131) ;  /* 0x0000006000017945 */ /* 0x000fe80003800000 */
[----:B------:R0:W-:Y:S01]  /*40c0*/  @!P3 STG.E.U8 desc[UR38][R8.64+0x19], R39 ;  /* 0x000019270800b986 */ /* 0x0001e2000c101126 */
[----:B------:R-:W-:Y:S05]  /*40d0*/  @P5 BRA `(.L_x_132) ;  /* 0x00000000000c5947 */ /* 0x000fea0003800000 */
[----:B------:R-:W5:Y:S02]  /*40e0*/  LDG.E.U8 R98, desc[UR38][R10.64+0x20] ;  /* 0x000020260a627981 */ /* 0x000f64000c1e1100 */
[----:B-----5:R-:W-:-:S05]  /*40f0*/  PRMT R4, R98, 0x8880, RZ ;  /* 0x0000888062047816 */ /* 0x020fca00000000ff */
[----:B------:R-:W-:-:S07]  /*4100*/  IMAD R23, R4, R91, RZ ;  /* 0x0000005b04177224 */ /* 0x000fce00078e02ff */
.L_x_132:
[----:B------:R-:W-:Y:S05]  /*4110*/  BSYNC B1 ;  /* 0x0000000000017941 */ /* 0x000fea0003800000 */
.L_x_131:
[----:B0-----:R-:W-:Y:S01]  /*4120*/  @!P5 IMAD R5, R40, R90, R23 ;  /* 0x0000005a2805d224 */ /* 0x001fe200078e0217 */
[----:B------:R-:W-:Y:S04]  /*4130*/  BSSY B1, `(.L_x_133) ;  /* 0x0000006000017945 */ /* 0x000fe80003800000 */
[----:B------:R0:W-:Y:S01]  /*4140*/  @!P5 STG.E.U8 desc[UR38][R6.64+0x20], R5 ;  /* 0x000020050600d986 */ /* 0x0001e2000c101126 */
[----:B------:R-:W-:Y:S05]  /*4150*/  @P1 BRA `(.L_x_134) ;  /* 0x00000000000c1947 */ /* 0x000fea0003800000 */
[----:B------:R-:W5:Y:S02]  /*4160*/  LDG.E.U8 R98, desc[UR38][R10.64+0x21] ;  /* 0x000021260a627981 */ /* 0x000f64000c1e1100 */
[----:B-----5:R-:W-:-:S05]  /*4170*/  PRMT R4, R98, 0x8880, RZ ;  /* 0x0000888062047816 */ /* 0x020fca00000000ff */
[----:B------:R-:W-:-:S07]  /*4180*/  IMAD R23, R4, R91, RZ ;  /* 0x0000005b04177224 */ /* 0x000fce00078e02ff */
.L_x_134:
[----:B------:R-:W-:Y:S05]  /*4190*/  BSYNC B1 ;  /* 0x0000000000017941 */ /* 0x000fea0003800000 */
.L_x_133:
        /* <DEDUP_REMOVED lines=11> */
.L_x_136:
[----:B------:R-:W-:Y:S05]  /*4250*/  BSYNC B1 ;  /* 0x0000000000017941 */ /* 0x000fea0003800000 */
.L_x_135:
[----:B0-----:R-:W-:Y:S01]  /*4260*/  @!P4 IMAD R5, R42, R90, R23 ;  /* 0x0000005a2a05c224 */ /* 0x001fe200078e0217 */
[----:B------:R-:W-:Y:S04]  /*4270*/  BSSY B1, `(.L_x_137) ;  /* 0x0000006000017945 */ /* 0x000fe80003800000 */
[----:B------:R0:W-:Y:S01]  /*4280*/  @!P4 STG.E.U8 desc[UR38][R8.64+0x20], R5 ;  /* 0x000020050800c986 */ /* 0x0001e2000c101126 */
[----:B------:R-:W-:Y:S05]  /*4290*/  @P3 BRA `(.L_x_138) ;  /* 0x00000000000c3947 */ /* 0x000fea0003800000 */
[----:B------:R-:W5:Y:S02]  /*42a0*/  LDG.E.U8 R98, desc[UR38][R12.64+0x21] ;  /* 0x000021260c627981 */ /* 0x000f64000c1e1100 */
[----:B-----5:R-:W-:-:S05]  /*42b0*/  PRMT R4, R98, 0x8880, RZ ;  /* 0x0000888062047816 */ /* 0x020fca00000000ff */
[----:B------:R-:W-:-:S07]  /*42c0*/  IMAD R23, R4, R91, RZ ;  /* 0x0000005b04177224 */ /* 0x000fce00078e02ff */
.L_x_138:
[----:B------:R-:W-:Y:S05]  /*42d0*/  BSYNC B1 ;  /* 0x0000000000017941 */ /* 0x000fea0003800000 */
.L_x_137:
[----:B------:R-:W-:Y:S01]  /*42e0*/  @!P3 IMAD R43, R43, R90, R23 ;  /* 0x0000005a2b2bb224 */ /* 0x000fe200078e0217 */
[----:B------:R-:W-:Y:S04]  /*42f0*/  BSSY B1, `(.L_x_139) ;  /* 0x0000006000017945 */ /* 0x000fe80003800000 */
[----:B------:R0:W-:Y:S01]  /*4300*/  @!P3 STG.E.U8 desc[UR38][R8.64+0x21], R43 ;  /* 0x0000212b0800b986 */ /* 0x0001e2000c101126 */
[----:B------:R-:W-:Y:S05]  /*4310*/  @P5 BRA `(.L_x_140) ;  /* 0x00000000000c5947 */ /* 0x000fea0003800000 */
[----:B------:R-:W5:Y:S02]  /*4320*/  LDG.E.U8 R98, desc[UR38][R10.64+0x28] ;  /* 0x000028260a627981 */ /* 0x000f64000c1e1100 */
[----:B-----5:R-:W-:-:S05]  /*4330*/  PRMT R4, R98, 0x8880, RZ ;  /* 0x0000888062047816 */ /* 0x020fca00000000ff */
[----:B------:R-:W-:-:S07]  /*4340*/  IMAD R23, R4, R91, RZ ;  /* 0x0000005b04177224 */ /* 0x000fce00078e02ff */
.L_x_140:
[----:B------:R-:W-:Y:S05]  /*4350*/  BSYNC B1 ;  /* 0x0000000000017941 */ /* 0x000fea0003800000 */
.L_x_139:
[----:B0-----:R-:W-:Y:S01]  /*4360*/  @!P5 IMAD R5, R44, R90, R23 ;  /* 0x0000005a2c05d224 */ /* 0x001fe200078e0217 */
[----:B------:R-:W-:Y:S04]  /*4370*/  BSSY B1, `(.L_x_141) ;  /* 0x0000006000017945 */ /* 0x000fe80003800000 */
[----:B------:R0:W-:Y:S01]  /*4380*/  @!P5 STG.E.U8 desc[UR38][R6.64+0x28], R5 ;  /* 0x000028050600d986 */ /* 0x0001e2000c101126 */
[----:B------:R-:W-:Y:S05]  /*4390*/  @P1 BRA `(.L_x_142) ;  /* 0x00000000000c1947 */ /* 0x000fea0003800000 */
[----:B------:R-:W5:Y:S02]  /*43a0*/  LDG.E.U8 R98, desc[UR38][R10.64+0x29] ;  /* 0x000029260a627981 */ /* 0x000f64000c1e1100 */
[----:B-----5:R-:W-:-:S05]  /*43b0*/  PRMT R4, R98, 0x8880, RZ ;  /* 0x0000888062047816 */ /* 0x020fca00000000ff */
[----:B------:R-:W-:-:S07]  /*43c0*/  IMAD R23, R4, R91, RZ ;  /* 0x0000005b04177224 */ /* 0x000fce00078e02ff */
.L_x_142:
[----:B------:R-:W-:Y:S05]  /*43d0*/  BSYNC B1 ;  /* 0x0000000000017941 */ /* 0x000fea0003800000 */
.L_x_141:
        /* <DEDUP_REMOVED lines=11> */
.L_x_144:
[----:B------:R-:W-:Y:S05]  /*4490*/  BSYNC B1 ;  /* 0x0000000000017941 */ /* 0x000fea0003800000 */
.L_x_143:
[----:B0-----:R-:W-:Y:S01]  /*44a0*/  @!P4 IMAD R5, R46, R90, R23 ;  /* 0x0000005a2e05c224 */ /* 0x001fe200078e0217 */
[----:B------:R-:W-:Y:S04]  /*44b0*/  BSSY B1, `(.L_x_145) ;  /* 0x0000006000017945 */ /* 0x000fe80003800000 */
[----:B------:R0:W-:Y:S01]  /*44c0*/  @!P4 STG.E.U8 desc[UR38][R8.64+0x28], R5 ;  /* 0x000028050800c986 */ /* 0x0001e2000c101126 */
[----:B------:R-:W-:Y:S05]  /*44d0*/  @P3 BRA `(.L_x_146) ;  /* 0x00000000000c3947 */ /* 0x000fea0003800000 */
[----:B------:R-:W5:Y:S02]  /*44e0*/  LDG.E.U8 R98, desc[UR38][R12.64+0x29] ;  /* 0x000029260c627981 */ /* 0x000f64000c1e1100 */
[----:B-----5:R-:W-:-:S05]  /*44f0*/  PRMT R4, R98, 0x8880, RZ ;  /* 0x0000888062047816 */ /* 0x020fca00000000ff */
[----:B------:R-:W-:-:S07]  /*4500*/  IMAD R23, R4, R91, RZ ;  /* 0x0000005b04177224 */ /* 0x000fce00078e02ff */
.L_x_146:
[----:B------:R-:W-:Y:S05]  /*4510*/  BSYNC B1 ;  /* 0x0000000000017941 */ /* 0x000fea0003800000 */
.L_x_145:
[----:B------:R-:W-:Y:S01]  /*4520*/  @!P3 IMAD R47, R47, R90, R23 ;  /* 0x0000005a2f2fb224 */ /* 0x000fe200078e0217 */
[----:B------:R-:W-:Y:S04]  /*4530*/  BSSY B1, `(.L_x_147) ;  /* 0x0000006000017945 */ /* 0x000fe80003800000 */
[----:B------:R0:W-:Y:S01]  /*4540*/  @!P3 STG.E.U8 desc[UR38][R8.64+0x29], R47 ;  /* 0x0000292f0800b986 */ /* 0x0001e2000c101126 */
[----:B------:R-:W-:Y:S05]  /*4550*/  @P5 BRA `(.L_x_148) ;  /* 0x00000000000c5947 */ /* 0x000fea0003800000 */
[----:B------:R-:W5:Y:S02]  /*4560*/  LDG.E.U8 R98, desc[UR38][R10.64+0x30] ;  /* 0x000030260a627981 */ /* 0x000f64000c1e1100 */
[----:B-----5:R-:W-:-:S05]  /*4570*/  PRMT R4, R98, 0x8880, RZ ;  /* 0x0000888062047816 */ /* 0x020fca00000000ff */
[----:B------:R-:W-:-:S07]  /*4580*/  IMAD R23, R4, R91, RZ ;  /* 0x0000005b04177224 */ /* 0x000fce00078e02ff */
.L_x_148:
[----:B------:R-:W-:Y:S05]  /*4590*/  BSYNC B1 ;  /* 0x0000000000017941 */ /* 0x000fea0003800000 */
.L_x_147:
[----:B0-----:R-:W-:Y:S01]  /*45a0*/  @!P5 IMAD R5, R48, R90, R23 ;  /* 0x0000005a3005d224 */ /* 0x001fe200078e0217 */
[----:B------:R-:W-:Y:S04]  /*45b0*/  BSSY B1, `(.L_x_149) ;  /* 0x0000006000017945 */ /* 0x000fe80003800000 */
[----:B------:R0:W-:Y:S01]  /*45c0*/  @!P5 STG.E.U8 desc[UR38][R6.64+0x30], R5 ;  /* 0x000030050600d986 */ /* 0x0001e2000c101126 */
[----:B------:R-:W-:Y:S05]  /*45d0*/  @P1 BRA `(.L_x_150) ;  /* 0x00000000000c1947 */ /* 0x000fea0003800000 */
[----:B------:R-:W5:Y:S02]  /*45e0*/  LDG.E.U8 R98, desc[UR38][R10.64+0x31] ;  /* 0x000031260a627981 */ /* 0x000f64000c1e1100 */
[----:B-----5:R-:W-:-:S05]  /*45f0*/  PRMT R4, R98, 0x8880, RZ ;  /* 0x0000888062047816 */ /* 0x020fca00000000ff */
[----:B------:R-:W-:-:S07]  /*4600*/  IMAD R23, R4, R91, RZ ;  /* 0x0000005b04177224 */ /* 0x000fce00078e02ff */
.L_x_150:
[----:B------:R-:W-:Y:S05]  /*4610*/  BSYNC B1 ;  /* 0x0000000000017941 */ /* 0x000fea0003800000 */
.L_x_149:
[----:B------:R-:W-:Y:S01]  /*4620*/  ISETP.LT.OR P4, PT, R3, 0x31, !P0 ;  /* 0x000000310300780c */ /* 0x000fe20004781670 */
[----:B------:R-:W-:Y:S01]  /*4630*/  @!P1 IMAD R49, R49, R90, R23 ;  /* 0x0000005a31319224 */ /* 0x000fe200078e0217 */
[----:B------:R-:W-:Y:S01]  /*4640*/  BSSY B1, `(.L_x_151) ;  /* 0x000000a000017945 */ /* 0x000fe20003800000 */
[C---:B------:R-:W-:Y:S02]  /*4650*/  ISETP.LT.OR P3, PT, R3.reuse, 0x32, !P0 ;  /* 0x000000320300780c */ /* 0x040fe40004761670 */
[C---:B------:R-:W-:Y:S01]  /*4660*/  ISETP.LT.OR P5, PT, R3.reuse, 0x39, !P0 ;  /* 0x000000390300780c */ /* 0x040fe200047a1670 */
[----:B------:R0:W-:Y:S01]  /*4670*/  @!P1 STG.E.U8 desc[UR38][R6.64+0x31], R49 ;  /* 0x0000313106009986 */ /* 0x0001e2000c101126 */
[C---:B------:R-:W-:Y:S02]  /*4680*/  ISETP.LT.OR P1, PT, R3.reuse, 0x39, !P2 ;  /* 0x000000390300780c */ /* 0x040fe40005721670 */
[----:B------:R-:W-:-:S04]  /*4690*/  ISETP.LT.OR P2, PT, R3, 0x3a, !P2 ;  /* 0x0000003a0300780c */ /* 0x000fc80005741670 */
[----:B------:R-:W-:Y:S09]  /*46a0*/  @P4 BRA `(.L_x_152) ;  /* 0x00000000000c4947 */ /* 0x000ff20003800000 */
[----:B------:R-:W5:Y:S02]  /*46b0*/  LDG.E.U8 R98, desc[UR38][R12.64+0x30] ;  /* 0x000030260c627981 */ /* 0x000f64000c1e1100 */
[----:B-----5:R-:W-:-:S05]  /*46c0*/  PRMT R4, R98, 0x8880, RZ ;  /* 0x0000888062047816 */ /* 0x020fca00000000ff */
[----:B------:R-:W-:-:S07]  /*46d0*/  IMAD R23, R4, R91, RZ ;  /* 0x0000005b04177224 */ /* 0x000fce00078e02ff */
.L_x_152:
[----:B------:R-:W-:Y:S05]  /*46e0*/  BSYNC B1 ;  /* 0x0000000000017941 */ /* 0x000fea0003800000 */
.L_x_151:
[----:B0-----:R-:W-:Y:S01]  /*46f0*/  @!P4 IMAD R5, R50, R90, R23 ;  /* 0x0000005a3205c224 */ /* 0x001fe200078e0217 */
[----:B------:R-:W-:Y:S04]  /*4700*/  BSSY B1, `(.L_x_153) ;  /* 0x0000006000017945 */ /* 0x000fe80003800000 */
[----:B------:R0:W-:Y:S01]  /*4710*/  @!P4 STG.E.U8 desc[UR38][R8.64+0x30], R5 ;  /* 0x000030050800c986 */ /* 0x0001e2000c101126 */
[----:B------:R-:W-:Y:S05]  /*4720*/  @P3 BRA `(.L_x_154) ;  /* 0x00000000000c3947 */ /* 0x000fea0003800000 */
[----:B------:R-:W5:Y:S02]  /*4730*/  LDG.E.U8 R98, desc[UR38][R12.64+0x31] ;  /* 0x000031260c627981 */ /* 0x000f64000c1e1100 */
[----:B-----5:R-:W-:-:S05]  /*4740*/  PRMT R4, R98, 0x8880, RZ ;  /* 0x0000888062047816 */ /* 0x020fca00000000ff */
[----:B------:R-:W-:-:S07]  /*4750*/  IMAD R23, R4, R91, RZ ;  /* 0x0000005b04177224 */ /* 0x000fce00078e02ff */
.L_x_154:
[----:B------:R-:W-:Y:S05]  /*4760*/  BSYNC B1 ;  /* 0x0000000000017941 */ /* 0x000fea0003800000 */
.L_x_153:
[----:B------:R-:W-:Y:S01]  /*4770*/  @!P3 IMAD R51, R51, R90, R23 ;  /* 0x0000005a3333b224 */ /* 0x000fe200078e0217 */
[----:B------:R-:W-:Y:S04]  /*4780*/  BSSY B1, `(.L_x_155) ;  /* 0x0000006000017945 */ /* 0x000fe80003800000 */
[----:B------:R0:W-:Y:S01]  /*4790*/  @!P3 STG.E.U8 desc[UR38][R8.64+0x31], R51 ;  /* 0x000031330800b986 */ /* 0x0001e2000c101126 */
[----:B------:R-:W-:Y:S05]  /*47a0*/  @P1 BRA `(.L_x_156) ;  /* 0x00000000000c1947 */ /* 0x000fea0003800000 */
[----:B------:R-:W5:Y:S02]  /*47b0*/  LDG.E.U8 R98, desc[UR38][R10.64+0x38] ;  /* 0x000038260a627981 */ /* 0x000f64000c1e1100 */
[----:B-----5:R-:W-:-:S05]  /*47c0*/  PRMT R4, R98, 0x8880, RZ ;  /* 0x0000888062047816 */ /* 0x020fca00000000ff */
[----:B------:R-:W-:-:S07]  /*47d0*/  IMAD R23, R4, R91, RZ ;  /* 0x0000005b04177224 */ /* 0x000fce00078e02ff */
.L_x_156:
[----:B------:R-:W-:Y:S05]  /*47e0*/  BSYNC B1 ;  /* 0x0000000000017941 */ /* 0x000fea0003800000 */
.L_x_155:
[----:B0-----:R-:W-:Y:S01]  /*47f0*/  @!P1 IMAD R5, R52, R90, R23 ;  /* 0x0000005a34059224 */ /* 0x001fe200078e0217 */
[----:B------:R-:W-:Y:S04]  /*4800*/  BSSY B1, `(.L_x_157) ;  /* 0x0000006000017945 */ /* 0x000fe80003800000 */
[----:B------:R0:W-:Y:S01]  /*4810*/  @!P1 STG.E.U8 desc[UR38][R6.64+0x38], R5 ;  /* 0x0000380506009986 */ /* 0x0001e2000c101126 */
[----:B------:R-:W-:Y:S05]  /*4820*/  @P2 BRA `(.L_x_158) ;  /* 0x00000000000c2947 */ /* 0x000fea0003800000 */
[----:B------:R-:W5:Y:S02]  /*4830*/  LDG.E.U8 R98, desc[UR38][R10.64+0x39] ;  /* 0x000039260a627981 */ /* 0x000f64000c1e1100 */
[----:B-----5:R-:W-:-:S05]  /*4840*/  PRMT R4, R98, 0x8880, RZ ;  /* 0x0000888062047816 */ /* 0x020fca00000000ff */
[----:B------:R-:W-:-:S07]  /*4850*/  IMAD R23, R4, R91, RZ ;  /* 0x0000005b04177224 */ /* 0x000fce00078e02ff */
.L_x_158:
[----:B------:R-:W-:Y:S05]  /*4860*/  BSYNC B1 ;  /* 0x0000000000017941 */ /* 0x000fea0003800000 */
.L_x_157:
[----:B------:R-:W-:Y:S01]  /*4870*/  @!P2 IMAD R53, R53, R90, R23 ;  /* 0x0000005a3535a224 */ /* 0x000fe200078e0217 */
[----:B------:R-:W-:Y:S04]  /*4880*/  BSSY B1, `(.L_x_159) ;  /* 0x0000006000017945 */ /* 0x000fe80003800000 */
[----:B------:R0:W-:Y:S01]  /*4890*/  @!P2 STG.E.U8 desc[UR38][R6.64+0x39], R53 ;  /* 0x000039350600a986 */ /* 0x0001e2000c101126 */
[----:B------:R-:W-:Y:S05]  /*48a0*/  @P5 BRA `(.L_x_160) ;  /* 0x00000000000c5947 */ /* 0x000fea0003800000 */
[----:B------:R-:W5:Y:S02]  /*48b0*/  LDG.E.U8 R98, desc[UR38][R12.64+0x38] ;  /* 0x000038260c627981 */ /* 0x000f64000c1e1100 */
[----:B-----5:R-:W-:-:S05]  /*48c0*/  PRMT R4, R98, 0x8880, RZ ;  /* 0x0000888062047816 */ /* 0x020fca00000000ff */
[----:B------:R-:W-:-:S07]  /*48d0*/  IMAD R23, R4, R91, RZ ;  /* 0x0000005b04177224 */ /* 0x000fce00078e02ff */
.L_x_160:
[----:B------:R-:W-:Y:S05]  /*48e0*/  BSYNC B1 ;  /* 0x0000000000017941 */ /* 0x000fea0003800000 */
.L_x_159:
[----:B0-----:R-:W-:Y:S01]  /*48f0*/  @!P5 IMAD R5, R54, R90, R23 ;  /* 0x0000005a3605d224 */ /* 0x001fe200078e0217 */
[----:B------:R-:W-:Y:S01]  /*4900*/  ISETP.LT.OR P0, PT, R3, 0x3a, !P0 ;  /* 0x0000003a0300780c */ /* 0x000fe20004701670 */
[----:B------:R-:W-:Y:S03]  /*4910*/  BSSY B1, `(.L_x_161) ;  /* 0x0000006000017945 */ /* 0x000fe60003800000 */
[----:B------:R0:W-:Y:S09]  /*4920*/  @!P5 STG.E.U8 desc[UR38][R8.64+0x38], R5 ;  /* 0x000038050800d986 */ /* 0x0001f2000c101126 */
[----:B------:R-:W-:Y:S05]  /*4930*/  @P0 BRA `(.L_x_162) ;  /* 0x00000000000c0947 */ /* 0x000fea0003800000 */
[----:B------:R-:W5:Y:S02]  /*4940*/  LDG.E.U8 R98, desc[UR38][R12.64+0x39] ;  /* 0x000039260c627981 */ /* 0x000f64000c1e1100 */
[----:B-----5:R-:W-:-:S05]  /*4950*/  PRMT R4, R98, 0x8880, RZ ;  /* 0x0000888062047816 */ /* 0x020fca00000000ff */
[----:B------:R-:W-:-:S07]  /*4960*/  IMAD R23, R4, R91, RZ ;  /* 0x0000005b04177224 */ /* 0x000fce00078e02ff */
.L_x_162:
[----:B------:R-:W-:Y:S05]  /*4970*/  BSYNC B1 ;  /* 0x0000000000017941 */ /* 0x000fea0003800000 */
.L_x_161:
[----:B------:R-:W-:Y:S01]  /*4980*/  IMAD R23, R55, R90, R23 ;  /* 0x0000005a37177224 */ /* 0x000fe200078e0217 */
[----:B------:R-:W-:Y:S06]  /*4990*/  @P0 BRA `(.L_x_163) ;  /* 0x0000000c00180947 */ /* 0x000fec0003800000 */
[----:B------:R0:W-:Y:S01]  /*49a0*/  STG.E.U8 desc[UR38][R8.64+0x39], R23 ;  /* 0x0000391708007986 */ /* 0x0001e2000c101126 */
[----:B------:R-:W-:Y:S05]  /*49b0*/  BRA `(.L_x_163) ;  /* 0x0000000c00107947 */ /* 0x000fea0003800000 */
.L_x_34:
[C---:B------:R-:W-:Y:S02]  /*49c0*/  ISETP.GE.AND P2, PT, R99.reuse, 0x1, PT ;  /* 0x000000016300780c */ /* 0x040fe40003f46270 */
[----:B------:R-:W-:Y:S02]  /*49d0*/  ISETP.GE.AND P1, PT, R99, 0x9, PT ;  /* 0x000000096300780c */ /* 0x000fe40003f26270 */
[C---:B------:R-:W-:Y:S02]  /*49e0*/  ISETP.LT.OR P4, PT, R3.reuse, 0x1, !P2 ;  /* 0x000000010300780c */ /* 0x040fe40005781670 */
[C---:B------:R-:W-:Y:S02]  /*49f0*/  ISETP.LT.OR P5, PT, R3.reuse, 0x2, !P2 ;  /* 0x000000020300780c */ /* 0x040fe400057a1670 */
[C---:B------:R-:W-:Y:S02]  /*4a00*/  ISETP.LT.OR P0, PT, R3.reuse, 0x1, !P1 ;  /* 0x000000010300780c */ /* 0x040fe40004f01670 */
[----:B------:R-:W-:-:S07]  /*4a10*/  ISETP.LT.OR P3, PT, R3, 0x2, !P1 ;  /* 0x000000020300780c */ /* 0x000fce0004f61670 */
[-C--:B------:R-:W-:Y:S02]  /*4a20*/  @!P4 IMAD R11, R56, R90.reuse, RZ ;  /* 0x0000005a380bc224 */ /* 0x080fe400078e02ff */
[-C--:B------:R-:W-:Y:S02]  /*4a30*/  @!P5 IMAD R57, R57, R90.reuse, RZ ;  /* 0x0000005a3939d224 */ /* 0x080fe400078e02ff */
[-C--:B------:R-:W-:Y:S01]  /*4a40*/  @!P0 IMAD R13, R58, R90.reuse, RZ ;  /* 0x0000005a3a0d8224 */ /* 0x080fe200078e02ff */
[----:B------:R0:W-:Y:S01]  /*4a50*/  @!P4 STG.E.U8 desc[UR38][R14.64], R11 ;  /* 0x0000000b0e00c986 */ /* 0x0001e2000c101126 */
[----:B------:R-:W-:Y:S01]  /*4a60*/  ISETP.LT.OR P4, PT, R3, 0x9, !P2 ;  /* 0x000000090300780c */ /* 0x000fe20005781670 */
[----:B------:R-:W-:Y:S02]  /*4a70*/  @!P3 IMAD R59, R59, R90, RZ ;  /* 0x0000005a3b3bb224 */ /* 0x000fe400078e02ff */
[----:B------:R-:W-:Y:S01]  /*4a80*/  @!P5 STG.E.U8 desc[UR38][R14.64+0x1], R57 ;  /* 0x000001390e00d986 */ /* 0x000fe2000c101126 */
[----:B------:R-:W-:-:S03]  /*4a90*/  ISETP.LT.OR P5, PT, R3, 0xa, !P2 ;  /* 0x0000000a0300780c */ /* 0x000fc600057a1670 */
[----:B------:R1:W-:Y:S01]  /*4aa0*/  @!P0 STG.E.U8 desc[UR38][R4.64], R13 ;  /* 0x0000000d04008986 */ /* 0x0003e2000c101126 */
[----:B------:R-:W-:-:S03]  /*4ab0*/  ISETP.LT.OR P0, PT, R3, 0x9, !P1 ;  /* 0x000000090300780c */ /* 0x000fc60004f01670 */
[----:B------:R-:W-:Y:S01]  /*4ac0*/  @!P3 STG.E.U8 desc[UR38][R4.64+0x1], R59 ;  /* 0x0000013b0400b986 */ /* 0x000fe2000c101126 */
[----:B------:R-:W-:Y:S01]  /*4ad0*/  ISETP.LT.OR P3, PT, R3, 0xa, !P1 ;  /* 0x0000000a0300780c */ /* 0x000fe20004f61670 */
[----:B------:R-:W-:-:S04]  /*4ae0*/  @!P4 IMAD R21, R60, R90, RZ ;  /* 0x0000005a3c15c224 */ /* 0x000fc800078e02ff */
[-C--:B------:R-:W-:Y:S01]  /*4af0*/  @!P5 IMAD R61, R61, R90.reuse, RZ ;  /* 0x0000005a3d3dd224 */ /* 0x080fe200078e02ff */
[----:B------:R2:W-:Y:S01]  /*4b00*/  @!P4 STG.E.U8 desc[UR38][R14.64+0x8], R21 ;  /* 0x000008150e00c986 */ /* 0x0005e2000c101126 */
[C---:B------:R-:W-:Y:S02]  /*4b10*/  ISETP.LT.OR P4, PT, R3.reuse, 0x11, !P2 ;  /* 0x000000110300780c */ /* 0x040fe40005781670 */
[-C--:B0-----:R-:W-:Y:S01]  /*4b20*/  @!P0 IMAD R11, R62, R90.reuse, RZ ;  /* 0x0000005a3e0b8224 */ /* 0x081fe200078e02ff */
[----:B------:R-:W-:Y:S01]  /*4b30*/  @!P5 STG.E.U8 desc[UR38][R14.64+0x9], R61 ;  /* 0x0000093d0e00d986 */ /* 0x000fe2000c101126 */
[----:B------:R-:W-:Y:S02]  /*4b40*/  ISETP.LT.OR P5, PT, R3, 0x12, !P2 ;  /* 0x000000120300780c */ /* 0x000fe400057a1670 */
[----:B------:R-:W-:Y:S01]  /*4b50*/  @!P3 IMAD R63, R63, R90, RZ ;  /* 0x0000005a3f3fb224 */ /* 0x000fe200078e02ff */
[----:B------:R0:W-:Y:S01]  /*4b60*/  @!P0 STG.E.U8 desc[UR38][R4.64+0x8], R11 ;  /* 0x0000080b04008986 */ /* 0x0001e2000c101126 */
[----:B------:R-:W-:-:S03]  /*4b70*/  ISETP.LT.OR P0, PT, R3, 0x11, !P1 ;  /* 0x000000110300780c */ /* 0x000fc60004f01670 */
[----:B------:R-:W-:Y:S01]  /*4b80*/  @!P3 STG.E.U8 desc[UR38][R4.64+0x9], R63 ;  /* 0x0000093f0400b986 */ /* 0x000fe2000c101126 */
[----:B------:R-:W-:Y:S01]  /*4b90*/  ISETP.LT.OR P3, PT, R3, 0x12, !P1 ;  /* 0x000000120300780c */ /* 0x000fe20004f61670 */
[----:B-1----:R-:W-:-:S04]  /*4ba0*/  @!P4 IMAD R13, R64, R90, RZ ;  /* 0x0000005a400dc224 */ /* 0x002fc800078e02ff */
[-C--:B------:R-:W-:Y:S01]  /*4bb0*/  @!P5 IMAD R65, R65, R90.reuse, RZ ;  /* 0x0000005a4141d224 */ /* 0x080fe200078e02ff */
[----:B------:R1:W-:Y:S01]  /*4bc0*/  @!P4 STG.E.U8 desc[UR38][R14.64+0x10], R13 ;  /* 0x0000100d0e00c986 */ /* 0x0003e2000c101126 */
[C---:B------:R-:W-:Y:S02]  /*4bd0*/  ISETP.LT.OR P4, PT, R3.reuse, 0x19, !P2 ;  /* 0x000000190300780c */ /* 0x040fe40005781670 */
[-C--:B--2---:R-:W-:Y:S01]  /*4be0*/  @!P0 IMAD R21, R66, R90.reuse, RZ ;  /* 0x0000005a42158224 */ /* 0x084fe200078e02ff */
[----:B------:R-:W-:Y:S01]  /*4bf0*/  @!P5 STG.E.U8 desc[UR38][R14.64+0x11], R65 ;  /* 0x000011410e00d986 */ /* 0x000fe2000c101126 */
[----:B------:R-:W-:Y:S02]  /*4c00*/  ISETP.LT.OR P5, PT, R3, 0x1a, !P2 ;  /* 0x0000001a0300780c */ /* 0x000fe400057a1670 */
[----:B------:R-:W-:Y:S01]  /*4c10*/  @!P3 IMAD R67, R67, R90, RZ ;  /* 0x0000005a4343b224 */ /* 0x000fe200078e02ff */
[----:B------:R2:W-:Y:S01]  /*4c20*/  @!P0 STG.E.U8 desc[UR38][R4.64+0x10], R21 ;  /* 0x0000101504008986 */ /* 0x0005e2000c101126 */
[----:B------:R-:W-:-:S03]  /*4c30*/  ISETP.LT.OR P0, PT, R3, 0x19, !P1 ;  /* 0x000000190300780c */ /* 0x000fc60004f01670 */
[----:B------:R-:W-:Y:S01]  /*4c40*/  @!P3 STG.E.U8 desc[UR38][R4.64+0x11], R67 ;  /* 0x000011430400b986 */ /* 0x000fe2000c101126 */
[----:B------:R-:W-:Y:S01]  /*4c50*/  ISETP.LT.OR P3, PT, R3, 0x1a, !P1 ;  /* 0x0000001a0300780c */ /* 0x000fe20004f61670 */
[----:B0-----:R-:W-:-:S04]  /*4c60*/  @!P4 IMAD R11, R68, R90, RZ ;  /* 0x0000005a440bc224 */ /* 0x001fc800078e02ff */
[-C--:B------:R-:W-:Y:S01]  /*4c70*/  @!P5 IMAD R69, R69, R90.reuse, RZ ;  /* 0x0000005a4545d224 */ /* 0x080fe200078e02ff */
[----:B------:R0:W-:Y:S01]  /*4c80*/  @!P4 STG.E.U8 desc[UR38][R14.64+0x18], R11 ;  /* 0x0000180b0e00c986 */ /* 0x0001e2000c101126 */
[C---:B------:R-:W-:Y:S02]  /*4c90*/  ISETP.LT.OR P4, PT, R3.reuse, 0x21, !P2 ;  /* 0x000000210300780c */ /* 0x040fe40005781670 */
[-C--:B-1----:R-:W-:Y:S01]  /*4ca0*/  @!P0 IMAD R13, R70, R90.reuse, RZ ;  /* 0x0000005a460d8224 */ /* 0x082fe200078e02ff */
[----:B------:R-:W-:Y:S01]  /*4cb0*/  @!P5 STG.E.U8 desc[UR38][R14.64+0x19], R69 ;  /* 0x000019450e00d986 */ /* 0x000fe2000c101126 */
[----:B------:R-:W-:Y:S02]  /*4cc0*/  ISETP.LT.OR P5, PT, R3, 0x22, !P2 ;  /* 0x000000220300780c */ /* 0x000fe400057a1670 */
[----:B------:R-:W-:Y:S01]  /*4cd0*/  @!P3 IMAD R71, R71, R90, RZ ;  /* 0x0000005a4747b224 */ /* 0x000fe200078e02ff */
[----:B------:R1:W-:Y:S01]  /*4ce0*/  @!P0 STG.E.U8 desc[UR38][R4.64+0x18], R13 ;  /* 0x0000180d04008986 */ /* 0x0003e2000c101126 */
[----:B------:R-:W-:-:S03]  /*4cf0*/  ISETP.LT.OR P0, PT, R3, 0x21, !P1 ;  /* 0x000000210300780c */ /* 0x000fc60004f01670 */
[----:B------:R-:W-:Y:S01]  /*4d00*/  @!P3 STG.E.U8 desc[UR38][R4.64+0x19], R71 ;  /* 0x000019470400b986 */ /* 0x000fe2000c101126 */
[----:B------:R-:W-:Y:S01]  /*4d10*/  ISETP.LT.OR P3, PT, R3, 0x22, !P1 ;  /* 0x000000220300780c */ /* 0x000fe20004f61670 */
[----:B--2---:R-:W-:-:S04]  /*4d20*/  @!P4 IMAD R21, R72, R90, RZ ;  /* 0x0000005a4815c224 */ /* 0x004fc800078e02ff */
        /* <DEDUP_REMOVED lines=32> */
[----:B------:R-:W-:-:S02]  /*4f30*/  ISETP.GE.AND P0, PT, R99, 0x81, PT ;  /* 0x000000816300780c */ /* 0x000fc40003f06270 */
[C---:B------:R-:W-:Y:S01]  /*4f40*/  ISETP.LT.OR P5, PT, R3.reuse, 0x39, !P1 ;  /* 0x000000390300780c */ /* 0x040fe20004fa1670 */
[----:B------:R-:W-:Y:S01]  /*4f50*/  @!P3 STG.E.U8 desc[UR38][R4.64+0x31], R83 ;  /* 0x000031530400b986 */ /* 0x000fe2000c101126 */
[C---:B------:R-:W-:Y:S01]  /*4f60*/  ISETP.LT.OR P1, PT, R3.reuse, 0x3a, !P1 ;  /* 0x0000003a0300780c */ /* 0x040fe20004f21670 */
[----:B--2---:R-:W-:Y:S01]  /*4f70*/  @!P4 IMAD R21, R84, R90, RZ ;  /* 0x0000005a5415c224 */ /* 0x004fe200078e02ff */
[----:B------:R-:W-:-:S03]  /*4f80*/  ISETP.LT.OR P3, PT, R3, 0x1, !P0 ;  /* 0x000000010300780c */ /* 0x000fc60004761670 */
[----:B------:R-:W-:Y:S01]  /*4f90*/  @!P2 IMAD R85, R85, R90, RZ ;  /* 0x0000005a5555a224 */ /* 0x000fe200078e02ff */
[----:B------:R-:W-:Y:S01]  /*4fa0*/  @!P4 STG.E.U8 desc[UR38][R14.64+0x38], R21 ;  /* 0x000038150e00c986 */ /* 0x000fe2000c101126 */
[----:B------:R-:W-:-:S03]  /*4fb0*/  ISETP.LT.OR P4, PT, R3, 0x2, !P0 ;  /* 0x000000020300780c */ /* 0x000fc60004781670 */
[----:B------:R-:W-:Y:S01]  /*4fc0*/  @!P2 STG.E.U8 desc[UR38][R14.64+0x39], R85 ;  /* 0x000039550e00a986 */ /* 0x000fe2000c101126 */
[-C--:B0-----:R-:W-:Y:S01]  /*4fd0*/  @!P5 IMAD R11, R86, R90.reuse, RZ ;  /* 0x0000005a560bd224 */ /* 0x081fe200078e02ff */
[----:B------:R-:W-:Y:S01]  /*4fe0*/  ISETP.GE.AND P2, PT, R99, 0x89, PT ;  /* 0x000000896300780c */ /* 0x000fe20003f46270 */
[-C--:B------:R-:W-:Y:S02]  /*4ff0*/  @!P1 IMAD R87, R87, R90.reuse, RZ ;  /* 0x0000005a57579224 */ /* 0x080fe400078e02ff */
[----:B-1----:R-:W-:Y:S01]  /*5000*/  @!P3 IMAD R13, R24, R90, RZ ;  /* 0x0000005a180db224 */ /* 0x002fe200078e02ff */
[----:B------:R0:W-:Y:S01]  /*5010*/  @!P5 STG.E.U8 desc[UR38][R4.64+0x38], R11 ;  /* 0x0000380b0400d986 */ /* 0x0001e2000c101126 */
[----:B------:R-:W-:-:S03]  /*5020*/  ISETP.LT.OR P5, PT, R3, 0x1, !P2 ;  /* 0x000000010300780c */ /* 0x000fc600057a1670 */
[----:B------:R-:W-:Y:S01]  /*5030*/  @!P4 IMAD R25, R25, R90, RZ ;  /* 0x0000005a1919c224 */ /* 0x000fe200078e02ff */
[----:B------:R1:W-:Y:S01]  /*5040*/  @!P1 STG.E.U8 desc[UR38][R4.64+0x39], R87 ;  /* 0x0000395704009986 */ /* 0x0003e2000c101126 */
[----:B------:R-:W-:-:S03]  /*5050*/  ISETP.LT.OR P1, PT, R3, 0x2, !P2 ;  /* 0x000000020300780c */ /* 0x000fc60005721670 */
[----:B------:R-:W-:Y:S01]  /*5060*/  @!P3 STG.E.U8 desc[UR38][R6.64], R13 ;  /* 0x0000000d0600b986 */ /* 0x000fe2000c101126 */
[----:B------:R-:W-:-:S03]  /*5070*/  ISETP.LT.OR P3, PT, R3, 0x9, !P0 ;  /* 0x000000090300780c */ /* 0x000fc60004761670 */
[----:B------:R-:W-:Y:S01]  /*5080*/  @!P4 STG.E.U8 desc[UR38][R6.64+0x1], R25 ;  /* 0x000001190600c986 */ /* 0x000fe2000c101126 */
[----:B------:R-:W-:Y:S01]  /*5090*/  ISETP.LT.OR P4, PT, R3, 0xa, !P0 ;  /* 0x0000000a0300780c */ /* 0x000fe20004781670 */
[----:B0-----:R-:W-:-:S04]  /*50a0*/  @!P5 IMAD R11, R26, R90, RZ ;  /* 0x0000005a1a0bd224 */ /* 0x001fc800078e02ff */
[-C--:B------:R-:W-:Y:S01]  /*50b0*/  @!P1 IMAD R27, R27, R90.reuse, RZ ;  /* 0x0000005a1b1b9224 */ /* 0x080fe200078e02ff */
[----:B------:R0:W-:Y:S01]  /*50c0*/  @!P5 STG.E.U8 desc[UR38][R8.64], R11 ;  /* 0x0000000b0800d986 */ /* 0x0001e2000c101126 */
[C---:B------:R-:W-:Y:S02]  /*50d0*/  ISETP.LT.OR P5, PT, R3.reuse, 0x9, !P2 ;  /* 0x000000090300780c */ /* 0x040fe400057a1670 */
[-C--:B------:R-:W-:Y:S01]  /*50e0*/  @!P3 IMAD R15, R28, R90.reuse, RZ ;  /* 0x0000005a1c0fb224 */ /* 0x080fe200078e02ff */
[----:B------:R-:W-:Y:S01]  /*50f0*/  @!P1 STG.E.U8 desc[UR38][R8.64+0x1], R27 ;  /* 0x0000011b08009986 */ /* 0x000fe2000c101126 */
[----:B------:R-:W-:Y:S02]  /*5100*/  ISETP.LT.OR P1, PT, R3, 0xa, !P2 ;  /* 0x0000000a0300780c */ /* 0x000fe40005721670 */
[----:B------:R-:W-:Y:S01]  /*5110*/  @!P4 IMAD R29, R29, R90, RZ ;  /* 0x0000005a1d1dc224 */ /* 0x000fe200078e02ff */
[----:B------:R-:W-:Y:S01]  /*5120*/  @!P3 STG.E.U8 desc[UR38][R6.64+0x8], R15 ;  /* 0x0000080f0600b986 */ /* 0x000fe2000c101126 */
[----:B------:R-:W-:-:S03]  /*5130*/  ISETP.LT.OR P3, PT, R3, 0x11, !P0 ;  /* 0x000000110300780c */ /* 0x000fc60004761670 */
[----:B------:R-:W-:Y:S01]  /*5140*/  @!P4 STG.E.U8 desc[UR38][R6.64+0x9], R29 ;  /* 0x0000091d0600c986 */ /* 0x000fe2000c101126 */
[----:B------:R-:W-:Y:S01]  /*5150*/  ISETP.LT.OR P4, PT, R3, 0x12, !P0 ;  /* 0x000000120300780c */ /* 0x000fe20004781670 */
[----:B-1----:R-:W-:-:S04]  /*5160*/  @!P5 IMAD R5, R30, R90, RZ ;  /* 0x0000005a1e05d224 */ /* 0x002fc800078e02ff */
[-C--:B------:R-:W-:Y:S01]  /*5170*/  @!P1 IMAD R31, R31, R90.reuse, RZ ;  /* 0x0000005a1f1f9224 */ /* 0x080fe200078e02ff */
[----:B------:R1:W-:Y:S01]  /*5180*/  @!P5 STG.E.U8 desc[UR38][R8.64+0x8], R5 ;  /* 0x000008050800d986 */ /* 0x0003e2000c101126 */
[C---:B------:R-:W-:Y:S02]  /*5190*/  ISETP.LT.OR P5, PT, R3.reuse, 0x11, !P2 ;  /* 0x000000110300780c */ /* 0x040fe400057a1670 */
[-C--:B0-----:R-:W-:Y:S01]  /*51a0*/  @!P3 IMAD R11, R32, R90.reuse, RZ ;  /* 0x0000005a200bb224 */ /* 0x081fe200078e02ff */
        /* <DEDUP_REMOVED lines=11> */
[-C--:B------:R-:W-:Y:S01]  /*5260*/  @!P3 IMAD R13, R36, R90.reuse, RZ ;  /* 0x0000005a240db224 */ /* 0x080fe200078e02ff */
        /* <DEDUP_REMOVED lines=32> */
[----:B------:R-:W-:-:S04]  /*5470*/  @!P1 IMAD R11, R46, R90, RZ ;  /* 0x0000005a2e0b9224 */ /* 0x000fc800078e02ff */
[-C--:B------:R-:W-:Y:S01]  /*5480*/  @!P3 IMAD R47, R47, R90.reuse, RZ ;  /* 0x0000005a2f2fb224 */ /* 0x080fe200078e02ff */
[----:B------:R1:W-:Y:S01]  /*5490*/  @!P1 STG.E.U8 desc[UR38][R8.64+0x28], R11 ;  /* 0x0000280b08009986 */ /* 0x0003e2000c101126 */
[----:B------:R-:W-:Y:S02]  /*54a0*/  ISETP.LT.OR P1, PT, R3, 0x31, !P2 ;  /* 0x000000310300780c */ /* 0x000fe40005721670 */
[----:B------:R-:W-:Y:S01]  /*54b0*/  @!P4 IMAD R49, R49, R90, RZ ;  /* 0x0000005a3131c224 */ /* 0x000fe200078e02ff */
[----:B------:R2:W-:Y:S01]  /*54c0*/  @!P3 STG.E.U8 desc[UR38][R8.64+0x29], R47 ;  /* 0x0000292f0800b986 */ /* 0x0005e2000c101126 */
[C---:B------:R-:W-:Y:S02]  /*54d0*/  ISETP.LT.OR P3, PT, R3.reuse, 0x39, !P0 ;  /* 0x000000390300780c */ /* 0x040fe40004761670 */
[C---:B------:R-:W-:Y:S01]  /*54e0*/  ISETP.LT.OR P0, PT, R3.reuse, 0x3a, !P0 ;  /* 0x0000003a0300780c */ /* 0x040fe20004701670 */
[----:B------:R2:W-:Y:S01]  /*54f0*/  @!P4 STG.E.U8 desc[UR38][R6.64+0x31], R49 ;  /* 0x000031310600c986 */ /* 0x0005e2000c101126 */
[----:B------:R-:W-:-:S03]  /*5500*/  ISETP.LT.OR P4, PT, R3, 0x32, !P2 ;  /* 0x000000320300780c */ /* 0x000fc60005781670 */
[----:B------:R2:W-:Y:S01]  /*5510*/  @!P5 STG.E.U8 desc[UR38][R6.64+0x30], R13 ;  /* 0x0000300d0600d986 */ /* 0x0005e2000c101126 */
[C---:B------:R-:W-:Y:S02]  /*5520*/  ISETP.LT.OR P5, PT, R3.reuse, 0x39, !P2 ;  /* 0x000000390300780c */ /* 0x040fe400057a1670 */
[----:B------:R-:W-:Y:S01]  /*5530*/  ISETP.LT.OR P2, PT, R3, 0x3a, !P2 ;  /* 0x0000003a0300780c */ /* 0x000fe20005741670 */
[-C--:B------:R-:W-:Y:S02]  /*5540*/  @!P1 IMAD R3, R50, R90.reuse, RZ ;  /* 0x0000005a32039224 */ /* 0x080fe400078e02ff */
[-C--:B0-----:R-:W-:Y:S02]  /*5550*/  @!P3 IMAD R5, R52, R90.reuse, RZ ;  /* 0x0000005a3405b224 */ /* 0x081fe400078e02ff */
[-C--:B------:R-:W-:Y:S01]  /*5560*/  @!P0 IMAD R53, R53, R90.reuse, RZ ;  /* 0x0000005a35358224 */ /* 0x080fe200078e02ff */
[----:B------:R2:W-:Y:S01]  /*5570*/  @!P1 STG.E.U8 desc[UR38][R8.64+0x30], R3 ;  /* 0x0000300308009986 */ /* 0x0005e2000c101126 */
[----:B------:R-:W-:-:S04]  /*5580*/  @!P4 IMAD R51, R51, R90, RZ ;  /* 0x0000005a3333c224 */ /* 0x000fc800078e02ff */
[-C--:B-1----:R-:W-:Y:S01]  /*5590*/  @!P5 IMAD R11, R54, R90.reuse, RZ ;  /* 0x0000005a360bd224 */ /* 0x082fe200078e02ff */
[----:B------:R2:W-:Y:S01]  /*55a0*/  @!P4 STG.E.U8 desc[UR38][R8.64+0x31], R51 ;  /* 0x000031330800c986 */ /* 0x0005e2000c101126 */
[----:B------:R-:W-:-:S03]  /*55b0*/  @!P2 IMAD R55, R55, R90, RZ ;  /* 0x0000005a3737a224 */ /* 0x000fc600078e02ff */
[----:B------:R2:W-:Y:S04]  /*55c0*/  @!P3 STG.E.U8 desc[UR38][R6.64+0x38], R5 ;  /* 0x000038050600b986 */ /* 0x0005e8000c101126 */
[----:B------:R2:W-:Y:S04]  /*55d0*/  @!P0 STG.E.U8 desc[UR38][R6.64+0x39], R53 ;  /* 0x0000393506008986 */ /* 0x0005e8000c101126 */
[----:B------:R2:W-:Y:S04]  /*55e0*/  @!P5 STG.E.U8 desc[UR38][R8.64+0x38], R11 ;  /* 0x0000380b0800d986 */ /* 0x0005e8000c101126 */
[----:B------:R2:W-:Y:S02]  /*55f0*/  @!P2 STG.E.U8 desc[UR38][R8.64+0x39], R55 ;  /* 0x000039370800a986 */ /* 0x0005e4000c101126 */
.L_x_163:
[----:B------:R-:W-:Y:S05]  /*5600*/  BSYNC B0 ;  /* 0x0000000000007941 */ /* 0x000fea0003800000 */
.L_x_33:
[----:B------:R-:W-:Y:S01]  /*5610*/  IADD3 R16, P0, R16, UR36, RZ ;  /* 0x0000002410107c10 */ /* 0x000fe2000ff1e0ff */
[----:B------:R-:W-:Y:S01]  /*5620*/  ULDC.64 UR4, c[0x0][0x650] ;  /* 0x0001940000047ab9 */ /* 0x000fe20000000a00 */
[----:B--2---:R-:W-:Y:S01]  /*5630*/  PRMT R3, RZ, 0x7610, R3 ;  /* 0x00007610ff037816 */ /* 0x004fe20000000003 */
[----:B------:R-:W-:Y:S01]  /*5640*/  IMAD.MOV.U32 R100, RZ, RZ, -0x1 ;  /* 0xffffffffff647424 */ /* 0x000fe200078e00ff */
[----:B------:R-:W-:Y:S01]  /*5650*/  IADD3.X R17, R17, UR42, RZ, P0, !PT ;  /* 0x0000002a11117c10 */ /* 0x000fe200087fe4ff */
[----:B0-----:R-:W-:Y:S01]  /*5660*/  IMAD.MOV.U32 R23, RZ, RZ, -0x1 ;  /* 0xffffffffff177424 */ /* 0x001fe200078e00ff */
[----:B------:R-:W-:-:S04]  /*5670*/  ISETP.GE.U32.AND P0, PT, R16, UR4, PT ;  /* 0x0000000410007c0c */ /* 0x000fc8000bf06070 */
[----:B------:R-:W-:-:S13]  /*5680*/  ISETP.GE.U32.AND.EX P0, PT, R17, UR5, PT, P0 ;  /* 0x0000000511007c0c */ /* 0x000fda000bf06100 */
[----:B------:R-:W-:Y:S05]  /*5690*/  @P0 BRA `(.L_x_164) ;  /* 0x0000000400500947 */ /* 0x000fea0003800000 */
[----:B------:R-:W0:Y:S01]  /*56a0*/  LDC.64 R10, c[0x0][0x628] ;  /* 0x00018a00ff0a7b82 */ /* 0x000e220000000a00 */
[----:B------:R-:W2:Y:S01]  /*56b0*/  S2R R12, SR_CTAID.X ;  /* 0x00000000000c7919 */ /* 0x000ea20000002500 */
[----:B----4-:R-:W-:Y:S02]  /*56c0*/  IMAD.MOV.U32 R8, RZ, RZ, R16 ;  /* 0x000000ffff087224 */ /* 0x010fe400078e0010 */
[----:B------:R-:W-:Y:S01]  /*56d0*/  IMAD.MOV.U32 R9, RZ, RZ, R17 ;  /* 0x000000ffff097224 */ /* 0x000fe200078e0011 */
[----:B------:R-:W4:Y:S03]  /*56e0*/  S2R R20, SR_CTAID.Y ;  /* 0x0000000000147919 */ /* 0x000f260000002600 */
[----:B------:R-:W1:Y:S08]  /*56f0*/  LDC R0, c[0x0][0x630] ;  /* 0x00018c00ff007b82 */ /* 0x000e700000000800 */
[----:B------:R-:W1:Y:S01]  /*5700*/  LDC.64 R14, c[0x0][0x620] ;  /* 0x00018800ff0e7b82 */ /* 0x000e620000000a00 */
[----:B0-----:R-:W-:-:S04]  /*5710*/  ISETP.NE.U32.AND P0, PT, R10, RZ, PT ;  /* 0x000000ff0a00720c */ /* 0x001fc80003f05070 */
[----:B------:R-:W-:-:S13]  /*5720*/  ISETP.NE.AND.EX P0, PT, R11, RZ, PT, P0 ;  /* 0x000000ff0b00720c */ /* 0x000fda0003f05300 */
[----:B-12-4-:R-:W-:Y:S05]  /*5730*/  @!P0 BRA `(.L_x_165) ;  /* 0x0000000000288947 */ /* 0x016fea0003800000 */
[----:B------:R-:W0:Y:S02]  /*5740*/  LDC R3, c[0x0][0x634] ;  /* 0x00018d00ff037b82 */ /* 0x000e240000000800 */
[----:B0-----:R-:W-:-:S05]  /*5750*/  IADD3 R3, P0, R16, R3, RZ ;  /* 0x0000000310037210 */ /* 0x001fca0007f1e0ff */
[----:B------:R-:W-:-:S04]  /*5760*/  IMAD.X R13, RZ, RZ, R17, P0 ;  /* 0x000000ffff0d7224 */ /* 0x000fc800000e0611 */
[----:B------:R-:W-:-:S04]  /*5770*/  IMAD.WIDE.U32 R4, R13, R10, RZ ;  /* 0x0000000a0d047225 */ /* 0x000fc800078e00ff */
[----:B---3--:R-:W-:-:S04]  /*5780*/  IMAD.WIDE.U32 R6, P0, R3, R11, R4 ;  /* 0x0000000b03067225 */ /* 0x008fc80007800004 */
[----:B------:R-:W-:-:S04]  /*5790*/  IMAD.WIDE.U32 R4, R3, R10, RZ ;  /* 0x0000000a03047225 */ /* 0x000fc800078e00ff */
[----:B------:R-:W-:Y:S01]  /*57a0*/  IMAD.X R9, RZ, RZ, RZ, P0 ;  /* 0x000000ffff097224 */ /* 0x000fe200000e06ff */
[----:B------:R-:W-:Y:S01]  /*57b0*/  IADD3 RZ, P0, R5, R6, RZ ;  /* 0x0000000605ff7210 */ /* 0x000fe20007f1e0ff */
[----:B------:R-:W-:-:S04]  /*57c0*/  IMAD.MOV.U32 R8, RZ, RZ, R7 ;  /* 0x000000ffff087224 */ /* 0x000fc800078e0007 */
[----:B------:R-:W-:-:S08]  /*57d0*/  IMAD.WIDE.U32.X R8, R13, R11, R8, P0 ;  /* 0x0000000b0d087225 */ /* 0x000fd000000e0408 */
.L_x_165:
[-CC-:B------:R-:W-:Y:S01]  /*57e0*/  SHF.R.U64 R23, R8, R0.reuse, R9.reuse ;  /* 0x0000000008177219 */ /* 0x180fe20000001209 */
[----:B------:R-:W0:Y:S01]  /*57f0*/  LDC.64 R26, c[0x0][0x640] ;  /* 0x00019000ff1a7b82 */ /* 0x000e220000000a00 */
[----:B------:R-:W-:Y:S01]  /*5800*/  SHF.R.U32.HI R0, RZ, R0, R9 ;  /* 0x00000000ff007219 */ /* 0x000fe20000011609 */
[----:B------:R-:W-:Y:S01]  /*5810*/  ULDC UR4, c[0x0][0x150] ;  /* 0x0000540000047ab9 */ /* 0x000fe20000000800 */
[----:B------:R-:W-:Y:S02]  /*5820*/  IADD3 R3, P0, RZ, -R23, RZ ;  /* 0x80000017ff037210 */ /* 0x000fe40007f1e0ff */
[----:B---3--:R-:W-:-:S03]  /*5830*/  I2FP.F32.U32 R7, R12 ;  /* 0x0000000c00077245 */ /* 0x008fc60000201000 */
[----:B------:R-:W1:Y:S01]  /*5840*/  LDC R6, c[0x0][0x618] ;  /* 0x00018600ff067b82 */ /* 0x000e620000000800 */
[----:B------:R-:W-:Y:S02]  /*5850*/  IMAD.X R5, RZ, RZ, ~R0, P0 ;  /* 0x000000ffff057224 */ /* 0x000fe400000e0e00 */
[----:B------:R-:W-:Y:S01]  /*5860*/  FMUL R7, R7, UR4 ;  /* 0x0000000407077c20 */ /* 0x000fe20008400000 */
[----:B------:R-:W-:Y:S01]  /*5870*/  ULDC UR4, c[0x0][0x154] ;  /* 0x0000550000047ab9 */ /* 0x000fe20000000800 */
[-C--:B------:R-:W-:Y:S02]  /*5880*/  IMAD R0, R5, R14.reuse, RZ ;  /* 0x0000000e05007224 */ /* 0x080fe400078e02ff */
[C---:B------:R-:W-:Y:S01]  /*5890*/  IMAD.WIDE.U32 R4, R3.reuse, R14, R16 ;  /* 0x0000000e03047225 */ /* 0x040fe200078e0010 */
[----:B------:R-:W2:Y:S01]  /*58a0*/  LDC R8, c[0x0][0x608] ;  /* 0x00018200ff087b82 */ /* 0x000ea20000000800 */
[----:B------:R-:W3:Y:S02]  /*58b0*/  F2I.U32.TRUNC.NTZ R7, R7 ;  /* 0x0000000700077305 */ /* 0x000ee4000020f000 */
[----:B------:R-:W-:Y:S01]  /*58c0*/  IMAD R3, R3, R15, R0 ;  /* 0x0000000f03037224 */ /* 0x000fe200078e0200 */
[----:B------:R-:W-:-:S03]  /*58d0*/  I2FP.F32.U32 R0, R20 ;  /* 0x0000001400007245 */ /* 0x000fc60000201000 */
[----:B------:R-:W-:Y:S01]  /*58e0*/  IMAD.IADD R3, R5, 0x1, R3 ;  /* 0x0000000105037824 */ /* 0x000fe200078e0203 */
[----:B------:R-:W4:Y:S01]  /*58f0*/  LDC R11, c[0x0][0x658] ;  /* 0x00019600ff0b7b82 */ /* 0x000f220000000800 */
[----:B0-----:R-:W-:-:S04]  /*5900*/  ISETP.NE.U32.AND P0, PT, R26, RZ, PT ;  /* 0x000000ff1a00720c */ /* 0x001fc80003f05070 */
[----:B------:R-:W-:-:S03]  /*5910*/  ISETP.NE.AND.EX P0, PT, R27, RZ, PT, P0 ;  /* 0x000000ff1b00720c */ /* 0x000fc60003f05300 */
[----:B------:R-:W0:Y:S01]  /*5920*/  LDC R9, c[0x0][0x144] ;  /* 0x00005100ff097b82 */ /* 0x000e220000000800 */
[-C--:B-1----:R-:W-:Y:S01]  /*5930*/  SHF.R.U64 R10, R4, R6.reuse, R3 ;  /* 0x00000006040a7219 */ /* 0x082fe20000001203 */
[----:B---3--:R-:W-:Y:S01]  /*5940*/  IMAD.MOV R7, RZ, RZ, -R7 ;  /* 0x000000ffff077224 */ /* 0x008fe200078e0a07 */
[----:B------:R-:W-:Y:S01]  /*5950*/  SHF.R.U32.HI R3, RZ, R6, R3 ;  /* 0x00000006ff037219 */ /* 0x000fe20000011603 */
[----:B------:R-:W-:-:S04]  /*5960*/  FMUL R6, R0, UR4 ;  /* 0x0000000400067c20 */ /* 0x000fc80008400000 */
[----:B------:R-:W1:Y:S01]  /*5970*/  LDC R21, c[0x0][0x148] ;  /* 0x00005200ff157b82 */ /* 0x000e620000000800 */
[----:B------:R3:W0:Y:S01]  /*5980*/  F2I.U32.TRUNC.NTZ R14, R6 ;  /* 0x00000006000e7305 */ /* 0x000622000020f000 */
[-CC-:B--2---:R-:W-:Y:S02]  /*5990*/  SHF.R.U64 R13, R10, R8.reuse, R3.reuse ;  /* 0x000000080a0d7219 */ /* 0x184fe40000001203 */
[----:B------:R-:W-:-:S04]  /*59a0*/  SHF.R.U32.HI R0, RZ, R8, R3 ;  /* 0x00000008ff007219 */ /* 0x000fc80000011603 */
[----:B------:R-:W2:Y:S01]  /*59b0*/  LDC R24, c[0x0][0x600] ;  /* 0x00018000ff187b82 */ /* 0x000ea20000000800 */
[-CC-:B----4-:R-:W-:Y:S02]  /*59c0*/  SHF.R.U64 R15, R13, R11.reuse, R0.reuse ;  /* 0x0000000b0d0f7219 */ /* 0x190fe40000001200 */
[----:B------:R-:W-:-:S03]  /*59d0*/  SHF.R.U32.HI R5, RZ, R11, R0 ;  /* 0x0000000bff057219 */ /* 0x000fc60000011600 */
[----:B------:R-:W-:Y:S02]  /*59e0*/  IMAD.MOV.U32 R4, RZ, RZ, R15 ;  /* 0x000000ffff047224 */ /* 0x000fe400078e000f */
[----:B------:R-:W4:Y:S01]  /*59f0*/  LDC R28, c[0x0][0x648] ;  /* 0x00019200ff1c7b82 */ /* 0x000f220000000800 */
[----:B0-----:R-:W-:-:S07]  /*5a00*/  IMAD R25, R9, R7, R12 ;  /* 0x0000000709197224 */ /* 0x001fce00078e020c */
[----:B------:R-:W0:Y:S08]  /*5a10*/  LDC R29, c[0x0][0x638] ;  /* 0x00018e00ff1d7b82 */ /* 0x000e300000000800 */
[----:B------:R-:W0:Y:S01]  /*5a20*/  LDC R30, c[0x0][0x610] ;  /* 0x00018400ff1e7b82 */ /* 0x000e220000000800 */
[----:B-123--:R-:W-:Y:S05]  /*5a30*/  @!P0 BRA `(.L_x_166) ;  /* 0x0000000000288947 */ /* 0x00efea0003800000 */
[----:B------:R-:W1:Y:S02]  /*5a40*/  LDC R0, c[0x0][0x64c] ;  /* 0x00019300ff007b82 */ /* 0x000e640000000800 */
[----:B-1----:R-:W-:-:S05]  /*5a50*/  IADD3 R3, P0, R15, R0, RZ ;  /* 0x000000000f037210 */ /* 0x002fca0007f1e0ff */
        /* <DEDUP_REMOVED lines=8> */
.L_x_166:
[----:B------:R-:W-:Y:S01]  /*5ae0*/  ISETP.NE.AND P0, PT, R2, 0x1, PT ;  /* 0x000000010200780c */ /* 0x000fe20003f05270 */
[----:B------:R-:W-:Y:S01]  /*5af0*/  IMAD.MOV R14, RZ, RZ, -R14 ;  /* 0x000000ffff0e7224 */ /* 0x000fe200078e0a0e */
[----:B----4-:R-:W-:Y:S01]  /*5b00*/  SHF.R.U64 R3, R4, R28, R5 ;  /* 0x0000001c04037219 */ /* 0x010fe20000001205 */
[----:B------:R-:W-:Y:S01]  /*5b10*/  VIADD R5, R24, 0xffffffff ;  /* 0xffffffff18057836 */ /* 0x000fe20000000000 */
[----:B------:R-:W-:-:S03]  /*5b20*/  LOP3.LUT R0, R13, R96, RZ, 0xc0, !PT ;  /* 0x000000600d007212 */ /* 0x000fc600078ec0ff */
[----:B------:R-:W-:Y:S01]  /*5b30*/  IMAD.MOV R4, RZ, RZ, -R3 ;  /* 0x000000ffff047224 */ /* 0x000fe200078e0a03 */
[----:B------:R-:W-:Y:S01]  /*5b40*/  LOP3.LUT R10, R10, R5, RZ, 0xc0, !PT ;  /* 0x000000050a0a7212 */ /* 0x000fe200078ec0ff */
[----:B------:R-:W-:Y:S02]  /*5b50*/  IMAD R0, R93, R3, R0 ;  /* 0x000000035d007224 */ /* 0x000fe400078e0200 */
[----:B0-----:R-:W-:Y:S02]  /*5b60*/  IMAD R3, R4, R29, R15 ;  /* 0x0000001d04037224 */ /* 0x001fe400078e020f */
[----:B------:R-:W-:Y:S02]  /*5b70*/  @P0 IMAD R25, R21, R14, R20 ;  /* 0x0000000e15190224 */ /* 0x000fe400078e0214 */
[----:B------:R-:W-:Y:S02]  /*5b80*/  IMAD R5, R3, R24, R10 ;  /* 0x0000001803057224 */ /* 0x000fe400078e020a */
[----:B------:R-:W-:-:S02]  /*5b90*/  IMAD R0, R0, R30, R25 ;  /* 0x0000001e00007224 */ /* 0x000fc400078e0219 */
[----:B------:R-:W-:-:S03]  /*5ba0*/  IMAD.MOV.U32 R4, RZ, RZ, 0x1 ;  /* 0x00000001ff047424 */ /* 0x000fc600078e00ff */
[----:B------:R-:W-:Y:S02]  /*5bb0*/  SEL R100, R5, R0, !P0 ;  /* 0x0000000005647207 */ /* 0x000fe40004000000 */
[----:B------:R-:W-:Y:S02]  /*5bc0*/  PRMT R3, R4, 0x7610, R3 ;  /* 0x0000761004037816 */ /* 0x000fe40000000003 */
[----:B------:R-:W-:-:S07]  /*5bd0*/  SEL R0, R0, R5, !P0 ;  /* 0x0000000500007207 */ /* 0x000fce0004000000 */
.L_x_164:
[----:B------:R-:W-:Y:S01]  /*5be0*/  LOP3.LUT P0, RZ, R3, 0xff, RZ, 0xc0, !PT ;  /* 0x000000ff03ff7812 */ /* 0x000fe2000780c0ff */
[----:B------:R-:W-:-:S12]  /*5bf0*/  IMAD.MOV.U32 R99, RZ, RZ, R0 ;  /* 0x000000ffff637224 */ /* 0x000fd800078e0000 */
[----:B------:R-:W-:Y:S05]  /*5c00*/  @P0 BRA `(.L_x_167) ;  /* 0xffffffb8004c0947 */ /* 0x000fea000383ffff */
[----:B------:R-:W-:Y:S05]  /*5c10*/  EXIT ;  /* 0x000000000000794d */ /* 0x000fea0003800000 */
.L_x_8:
        /* <DEDUP_REMOVED lines=26> */
.L_x_169:
[----:B------:R-:W0:Y:S01]  /*5dc0*/  LDC.64 R32, c[0x0][0x640] ;  /* 0x00019000ff207b82 */ /* 0x000e220000000a00 */
[-CC-:B------:R-:W-:Y:S01]  /*5dd0*/  SHF.R.U64 R22, R14, R8.reuse, R15.reuse ;  /* 0x000000080e167219 */ /* 0x180fe2000000120f */
[----:B------:R-:W-:Y:S01]  /*5de0*/  IMAD.MOV.U32 R25, RZ, RZ, 0x1 ;  /* 0x00000001ff197424 */ /* 0x000fe200078e00ff */
[----:B------:R-:W-:Y:S02]  /*5df0*/  SHF.R.U32.HI R7, RZ, R8, R15 ;  /* 0x00000008ff077219 */ /* 0x000fe4000001160f */
[----:B------:R-:W-:-:S03]  /*5e00*/  IADD3 R13, P0, RZ, -R22, RZ ;  /* 0x80000016ff0d7210 */ /* 0x000fc60007f1e0ff */
[----:B------:R-:W1:Y:S02]  /*5e10*/  LDC R12, c[0x0][0x618] ;  /* 0x00018600ff0c7b82 */ /* 0x000e640000000800 */
[----:B------:R-:W-:Y:S02]  /*5e20*/  IMAD.X R7, RZ, RZ, ~R7, P0 ;  /* 0x000000ffff077224 */ /* 0x000fe400000e0e07 */
[----:B------:R-:W-:-:S04]  /*5e30*/  IMAD.WIDE.U32 R10, R13, R26, R16 ;  /* 0x0000001a0d0a7225 */ /* 0x000fc800078e0010 */
[----:B------:R-:W2:Y:S01]  /*5e40*/  LDC R14, c[0x0][0x608] ;  /* 0x00018200ff0e7b82 */ /* 0x000ea20000000800 */
[----:B------:R-:W-:-:S04]  /*5e50*/  IMAD R8, R7, R26, RZ ;  /* 0x0000001a07087224 */ /* 0x000fc800078e02ff */
[----:B------:R-:W-:-:S03]  /*5e60*/  IMAD R7, R13, R27, R8 ;  /* 0x0000001b0d077224 */ /* 0x000fc600078e0208 */
[----:B------:R-:W3:Y:S01]  /*5e70*/  LDC R30, c[0x0][0x658] ;  /* 0x00019600ff1e7b82 */ /* 0x000ee20000000800 */
[----:B------:R-:W-:Y:S01]  /*5e80*/  IMAD.IADD R7, R11, 0x1, R7 ;  /* 0x000000010b077824 */ /* 0x000fe200078e0207 */
[----:B0-----:R-:W-:Y:S01]  /*5e90*/  ISETP.NE.U32.AND P0, PT, R32, RZ, PT ;  /* 0x000000ff2000720c */ /* 0x001fe20003f05070 */
[----:B------:R-:W-:-:S03]  /*5ea0*/  IMAD.MOV.U32 R11, RZ, RZ, -0x1 ;  /* 0xffffffffff0b7424 */ /* 0x000fc600078e00ff */
        /* <DEDUP_REMOVED lines=8> */
[-C--:B---3--:R-:W-:Y:S02]  /*5f30*/  SHF.L.U32 R10, R11, R30.reuse, RZ ;  /* 0x0000001e0b0a7219 */ /* 0x088fe400000006ff */
[--C-:B------:R-:W-:Y:S02]  /*5f40*/  SHF.R.U64 R28, R26, R30, R7.reuse ;  /* 0x0000001e1a1c7219 */ /* 0x100fe40000001207 */
[----:B------:R-:W-:Y:S02]  /*5f50*/  LOP3.LUT R27, RZ, R10, RZ, 0x33, !PT ;  /* 0x0000000aff1b7212 */ /* 0x000fe400078e33ff */
[----:B------:R-:W-:Y:S01]  /*5f60*/  SHF.R.U32.HI R11, RZ, R30, R7 ;  /* 0x0000001eff0b7219 */ /* 0x000fe20000011607 */
[----:B------:R-:W3:Y:S01]  /*5f70*/  LDC R29, c[0x0][0x610] ;  /* 0x00018400ff1d7b82 */ /* 0x000ee20000000800 */
[----:B------:R-:W-:Y:S01]  /*5f80*/  IMAD.MOV.U32 R10, RZ, RZ, R28 ;  /* 0x000000ffff0a7224 */ /* 0x000fe200078e001c */
[----:B------:R-:W-:Y:S06]  /*5f90*/  @!P0 BRA `(.L_x_170) ;  /* 0x0000000000288947 */ /* 0x000fec0003800000 */
        /* <DEDUP_REMOVED lines=10> */
.L_x_170:
[----:B------:R-:W-:Y:S02]  /*6040*/  ISETP.NE.AND P0, PT, R2, 0x1, PT ;  /* 0x000000010200780c */ /* 0x000fe40003f05270 */
[----:B-1----:R-:W-:Y:S01]  /*6050*/  SHF.R.U64 R8, R10, R8, R11 ;  /* 0x000000080a087219 */ /* 0x002fe2000000120b */
[----:B0-----:R-:W-:Y:S01]  /*6060*/  VIADD R11, R21, 0xffffffff ;  /* 0xffffffff150b7836 */ /* 0x001fe20000000000 */
[----:B------:R-:W-:Y:S02]  /*6070*/  SHF.L.U32 R25, R25, R30, RZ ;  /* 0x0000001e19197219 */ /* 0x000fe400000006ff */
[----:B------:R-:W-:Y:S01]  /*6080*/  LOP3.LUT R5, R26, R27, RZ, 0xc0, !PT ;  /* 0x0000001b1a057212 */ /* 0x000fe200078ec0ff */
[----:B------:R-:W-:-:S04]  /*6090*/  IMAD.MOV R7, RZ, RZ, -R8 ;  /* 0x000000ffff077224 */ /* 0x000fc800078e0a08 */
[----:B------:R-:W-:Y:S02]  /*60a0*/  IMAD R5, R25, R8, R5 ;  /* 0x0000000819057224 */ /* 0x000fe400078e0205 */
[----:B------:R-:W-:Y:S01]  /*60b0*/  @P0 IMAD R6, R9, R24, R4 ;  /* 0x0000001809060224 */ /* 0x000fe200078e0204 */
[----:B------:R-:W-:Y:S01]  /*60c0*/  LOP3.LUT R9, R20, R11, RZ, 0xc0, !PT ;  /* 0x0000000b14097212 */ /* 0x000fe200078ec0ff */
[----:B--2---:R-:W-:Y:S02]  /*60d0*/  IMAD R4, R7, R23, R28 ;  /* 0x0000001707047224 */ /* 0x004fe400078e021c */
[----:B---3--:R-:W-:Y:S02]  /*60e0*/  IMAD R6, R5, R29, R6 ;  /* 0x0000001d05067224 */ /* 0x008fe400078e0206 */
[----:B------:R-:W-:Y:S02]  /*60f0*/  IMAD R5, R4, R21, R9 ;  /* 0x0000001504057224 */ /* 0x000fe400078e0209 */
[----:B------:R-:W-:-:S02]  /*6100*/  IMAD.MOV.U32 R8, RZ, RZ, 0x1 ;  /* 0x00000001ff087424 */ /* 0x000fc400078e00ff */
[----:B------:R-:W-:Y:S01]  /*6110*/  IMAD.MOV.U32 R7, RZ, RZ, R22 ;  /* 0x000000ffff077224 */ /* 0x000fe200078e0016 */
[----:B------:R-:W-:Y:S02]  /*6120*/  SEL R21, R5, R6, !P0 ;  /* 0x0000000605157207 */ /* 0x000fe40004000000 */
[----:B------:R-:W-:-:S07]  /*6130*/  SEL R20, R6, R5, !P0 ;  /* 0x0000000506147207 */ /* 0x000fce0004000000 */
.L_x_168:
[----:B------:R-:W-:-:S08]  /*6140*/  NOP ;  /* 0x0000000000007918 */ /* 0x000fd00000000000 */
[----:B------:R-:W0:-:S00]  /*6150*/  USETMAXREG.DEALLOC.CTAPOOL 0x28 ;  /* 0x00000028000079c8 */ /* 0x000e0000080e0500 */
[----:B0-----:R-:W-:-:S13]  /*6160*/  ISETP.NE.AND P0, PT, R3, RZ, PT ;  /* 0x000000ff0300720c */ /* 0x001fda0003f05270 */
[----:B------:R-:W-:Y:S05]  /*6170*/  @P0 EXIT ;  /* 0x000000000000094d */ /* 0x000fea0003800000 */
[----:B------:R-:W-:Y:S01]  /*6180*/  LOP3.LUT P0, RZ, R8, 0xff, RZ, 0xc0, !PT ;  /* 0x000000ff08ff7812 */ /* 0x000fe2000780c0ff */
[----:B------:R-:W-:Y:S02]  /*6190*/  IMAD.MOV.U32 R3, RZ, RZ, 0x1 ;  /* 0x00000001ff037424 */ /* 0x000fe400078e00ff */
[----:B------:R-:W-:-:S10]  /*61a0*/  IMAD.MOV.U32 R8, RZ, RZ, RZ ;  /* 0x000000ffff087224 */ /* 0x000fd400078e00ff */
[----:B------:R-:W-:Y:S05]  /*61b0*/  @!P0 BRA `(.L_x_171) ;  /* 0x0000000c002c8947 */ /* 0x000fea0003800000 */
[----:B------:R-:W0:Y:S01]  /*61c0*/  LDC R3, c[0x0][0x28c] ;  /* 0x0000a300ff037b82 */ /* 0x000e220000000800 */
[----:B------:R-:W1:Y:S01]  /*61d0*/  S2R R12, SR_CgaCtaId ;  /* 0x00000000000c7919 */ /* 0x000e620000008800 */
[----:B------:R-:W-:Y:S01]  /*61e0*/  ULDC UR5, c[0x0][0x658] ;  /* 0x0001960000057ab9 */ /* 0x000fe20000000800 */
[----:B------:R-:W-:Y:S01]  /*61f0*/  UMOV UR6, 0xffffffff ;  /* 0xffffffff00067882 */ /* 0x000fe20000000000 */
[----:B------:R-:W-:Y:S01]  /*6200*/  BSSY B0, `(.L_x_171) ;  /* 0x00000c6000007945 */ /* 0x000fe20003800000 */
[----:B------:R-:W-:Y:S01]  /*6210*/  USHF.L.U32 UR6, UR6, UR5, URZ ;  /* 0x0000000506067299 */ /* 0x000fe2000800063f */
[----:B------:R-:W-:Y:S01]  /*6220*/  IMAD.MOV.U32 R10, RZ, RZ, 0x1 ;  /* 0x00000001ff0a7424 */ /* 0x000fe200078e00ff */
[----:B------:R-:W-:Y:S01]  /*6230*/  LOP3.LUT R9, R18, 0x2, RZ, 0xfc, !PT ;  /* 0x0000000212097812 */ /* 0x000fe200078efcff */
[----:B------:R-:W-:Y:S01]  /*6240*/  IMAD.MOV.U32 R8, RZ, RZ, RZ ;  /* 0x000000ffff087224 */ /* 0x000fe200078e00ff */
[----:B------:R-:W-:Y:S01]  /*6250*/  ULDC UR4, c[0x0][0x600] ;  /* 0x0001800000047ab9 */ /* 0x000fe20000000800 */
[----:B------:R-:W-:Y:S01]  /*6260*/  UMOV UR7, 0x1 ;  /* 0x0000000100077882 */ /* 0x000fe20000000000 */
[----:B------:R-:W-:-:S02]  /*6270*/  UIADD3 UR15, UR4, -0x1, URZ ;  /* 0xffffffff040f7890 */ /* 0x000fc4000fffe03f */
[----:B------:R-:W-:Y:S02]  /*6280*/  USHF.L.U32 UR17, UR7, UR5, URZ ;  /* 0x0000000507117299 */ /* 0x000fe4000800063f */
[----:B------:R-:W-:Y:S01]  /*6290*/  ULOP3.LUT UR16, URZ, UR6, URZ, 0x33, !UPT ;  /* 0x000000063f107292 */ /* 0x000fe2000f8e333f */
[----:B------:R-:W-:Y:S01]  /*62a0*/  ULDC.64 UR20, c[0x0][0x198] ;  /* 0x0000660000147ab9 */ /* 0x000fe20000000a00 */
[----:B0-----:R-:W-:-:S05]  /*62b0*/  VIADD R3, R3, 0x3f ;  /* 0x0000003f03037836 */ /* 0x001fca0000000000 */
[----:B------:R-:W-:-:S04]  /*62c0*/  SHF.R.S32.HI R4, RZ, 0x1f, R3 ;  /* 0x0000001fff047819 */ /* 0x000fc80000011403 */
[----:B------:R-:W-:Y:S01]  /*62d0*/  LEA.HI R11, R4, R3, RZ, 0x6 ;  /* 0x00000003040b7211 */ /* 0x000fe200078f30ff */
[C---:B-1----:R-:W-:Y:S02]  /*62e0*/  IMAD.SHL.U32 R4, R12.reuse, 0x800, RZ ;  /* 0x000008000c047824 */ /* 0x042fe400078e00ff */
[----:B------:R-:W-:Y:S01]  /*62f0*/  IMAD.SHL.U32 R12, R12, 0x20, RZ ;  /* 0x000000200c0c7824 */ /* 0x000fe200078e00ff */
[----:B------:R-:W-:Y:S01]  /*6300*/  SHF.R.S32.HI R11, RZ, 0x6, R11 ;  /* 0x00000006ff0b7819 */ /* 0x000fe2000001140b */
[----:B------:R-:W-:Y:S01]  /*6310*/  IMAD.MOV.U32 R3, RZ, RZ, 0x1 ;  /* 0x00000001ff037424 */ /* 0x000fe200078e00ff */
[----:B------:R-:W-:Y:S02]  /*6320*/  LOP3.LUT R4, R4, 0x800, RZ, 0xc0, !PT ;  /* 0x0000080004047812 */ /* 0x000fe400078ec0ff */
[----:B------:R-:W-:Y:S01]  /*6330*/  LOP3.LUT R12, R12, 0x20, RZ, 0xc0, !PT ;  /* 0x000000200c0c7812 */ /* 0x000fe200078ec0ff */
[----:B------:R-:W-:Y:S01]  /*6340*/  VIADD R19, R11, 0x1 ;  /* 0x000000010b137836 */ /* 0x000fe20000000000 */
[----:B------:R-:W-:-:S07]  /*6350*/  LOP3.LUT R13, R4, 0x2c180, RZ, 0xfc, !PT ;  /* 0x0002c180040d7812 */ /* 0x000fce00078efcff */
.L_x_182:
[----:B------:R-:W-:-:S03]  /*6360*/  UMOV UR4, 0xffffffff ;  /* 0xffffffff00047882 */ /* 0x000fc60000000000 */
[----:B------:R-:W-:Y:S05]  /*6370*/  BRA.DIV UR4, `(.L_x_172) ;  /* 0x0000001204a07947 */ /* 0x000fea000b800000 */
[----:B------:R-:W-:-:S13]  /*6380*/  ELECT P6, URZ, PT ;  /* 0x00000000003f782f */ /* 0x000fda00038c0000 */
.L_x_200:
[----:B------:R-:W0:Y:S01]  /*6390*/  LDC R4, c[0x0][0x28c] ;  /* 0x0000a300ff047b82 */ /* 0x000e220000000800 */
[----:B------:R-:W-:Y:S01]  /*63a0*/  BSSY B1, `(.L_x_173) ;  /* 0x0000038000017945 */ /* 0x000fe20003800000 */
[----:B0-----:R-:W-:-:S13]  /*63b0*/  ISETP.LT.OR P6, PT, R4, 0x1, !P6 ;  /* 0x000000010400780c */ /* 0x001fda00077c1670 */
[----:B------:R-:W-:Y:S05]  /*63c0*/  @P6 BRA `(.L_x_174) ;  /* 0x0000000000d46947 */ /* 0x000fea0003800000 */
[----:B------:R-:W-:Y:S02]  /*63d0*/  IMAD R21, R21, 0x40, R12 ;  /* 0x0000004015157824 */ /* 0x000fe400078e020c */
[----:B------:R-:W-:Y:S02]  /*63e0*/  IMAD.SHL.U32 R20, R20, 0x100, RZ ;  /* 0x0000010014147824 */ /* 0x000fe400078e00ff */
[----:B------:R-:W-:Y:S02]  /*63f0*/  IMAD.MOV.U32 R22, RZ, RZ, RZ ;  /* 0x000000ffff167224 */ /* 0x000fe400078e00ff */
[----:B------:R-:W-:Y:S02]  /*6400*/  IMAD.MOV.U32 R4, RZ, RZ, R19 ;  /* 0x000000ffff047224 */ /* 0x000fe400078e0013 */
[----:B------:R-:W-:Y:S02]  /*6410*/  IMAD.MOV.U32 R5, RZ, RZ, R3 ;  /* 0x000000ffff057224 */ /* 0x000fe400078e0003 */
[----:B------:R-:W-:-:S07]  /*6420*/  IMAD.MOV.U32 R6, RZ, RZ, R8 ;  /* 0x000000ffff067224 */ /* 0x000fce00078e0008 */
.L_x_177:
[----:B------:R-:W0:Y:S01]  /*6430*/  S2R R15, SR_CgaCtaId ;  /* 0x00000000000f7919 */ /* 0x000e220000008800 */
[----:B------:R-:W-:Y:S02]  /*6440*/  MOV R14, 0x400 ;  /* 0x00000400000e7802 */ /* 0x000fe40000000f00 */
[----:B------:R-:W-:Y:S02]  /*6450*/  ISETP.NE.AND P1, PT, R0, RZ, PT ;  /* 0x000000ff0000720c */ /* 0x000fe40003f25270 */
[----:B0-----:R-:W-:Y:S02]  /*6460*/  LEA R25, R15, R14, 0x18 ;  /* 0x0000000e0f197211 */ /* 0x001fe400078ec0ff */
[----:B------:R-:W-:-:S09]  /*6470*/  SHF.L.U32 R14, R5, 0x1f, RZ ;  /* 0x0000001f050e7819 */ /* 0x000fd200000006ff */
[----:B------:R-:W0:Y:S01]  /*6480*/  @!P1 LDC R15, c[0x0][0x500] ;  /* 0x00014000ff0f9b82 */ /* 0x000e220000000800 */
[----:B------:R-:W-:-:S04]  /*6490*/  IMAD R23, R6, 0x8, R25 ;  /* 0x0000000806177824 */ /* 0x000fc800078e0219 */
[----:B------:R-:W1:Y:S02]  /*64a0*/  SYNCS.PHASECHK.TRANS64.TRYWAIT P0, [R23+URZ+0x58], R14 ;  /* 0x0000580e170075a7 */ /* 0x000e64000800017f */
[----:B-1----:R-:W-:Y:S05]  /*64b0*/  @!P0 BRA `(.L_x_175) ;  /* 0x0000001000708947 */ /* 0x002fea0003800000 */
.L_x_201:
[----:B-1----:R-:W-:Y:S01]  /*64c0*/  PRMT R14, R9, 0x9910, RZ ;  /* 0x00009910090e7816 */ /* 0x002fe200000000ff */
[----:B0-----:R0:W-:Y:S03]  /*64d0*/  @!P1 SYNCS.ARRIVE.TRANS64 RZ, [R23+URZ], R15 ;  /* 0x0000000f17ff99a7 */ /* 0x0011e6000800003f */
[----:B------:R-:W-:-:S13]  /*64e0*/  ISETP.NE.AND P0, PT, R14, 0x2, PT ;  /* 0x000000020e00780c */ /* 0x000fda0003f05270 */
[----:B0-----:R-:W-:Y:S05]  /*64f0*/  @P0 BRA `(.L_x_176) ;  /* 0x0000000000040947 */ /* 0x001fea0003800000 */
[----:B------:R-:W-:Y:S01]  /*6500*/  BPT.TRAP 0x1 ;  /* 0x000000040000795c */ /* 0x000fe20000300000 */
.L_x_176:
[----:B------:R-:W-:Y:S01]  /*6510*/  R2UR UR13, R25 ;  /* 0x00000000190d72ca */ /* 0x000fe200000e0000 */
[C---:B------:R-:W-:Y:S01]  /*6520*/  IMAD R25, R6.reuse, 0x4000, R25 ;  /* 0x0000400006197824 */ /* 0x040fe200078e0219 */
[----:B------:R-:W-:Y:S01]  /*6530*/  R2UR UR9, R23 ;  /* 0x00000000170972ca */ /* 0x000fe200000e0000 */
[----:B------:R-:W-:Y:S01]  /*6540*/  IMAD R14, R6, 0x1000, R13 ;  /* 0x00001000060e7824 */ /* 0x000fe200078e020d */
[----:B------:R-:W-:Y:S01]  /*6550*/  UIADD3 UR4, UP0, UR20, 0xf0, URZ ;  /* 0x000000f014047890 */ /* 0x000fe2000ff1e03f */
[----:B------:R-:W-:Y:S01]  /*6560*/  VIADD R4, R4, 0xffffffff ;  /* 0xffffffff04047836 */ /* 0x000fe20000000000 */
[----:B------:R-:W-:Y:S01]  /*6570*/  R2UR UR5, R25 ;  /* 0x00000000190572ca */ /* 0x000fe200000e0000 */
[----:B------:R-:W-:Y:S01]  /*6580*/  UIADD3 UR22, UP1, UR20, 0x1f0, URZ ;  /* 0x000001f014167890 */ /* 0x000fe2000ff3e03f */
[----:B------:R-:W-:Y:S01]  /*6590*/  R2UR UR8, R14 ;  /* 0x000000000e0872ca */ /* 0x000fe200000e0000 */
[----:B------:R-:W-:Y:S01]  /*65a0*/  VIADD R6, R6, 0x1 ;  /* 0x0000000106067836 */ /* 0x000fe20000000000 */
[----:B------:R-:W-:Y:S01]  /*65b0*/  R2UR UR11, R20 ;  /* 0x00000000140b72ca */ /* 0x000fe200000e0000 */
[----:B------:R-:W-:Y:S01]  /*65c0*/  UIADD3.X UR23, URZ, UR21, URZ, UP1, !UPT ;  /* 0x000000153f177290 */ /* 0x000fe20008ffe43f */
[----:B------:R-:W-:Y:S01]  /*65d0*/  R2UR UR10, R22 ;  /* 0x00000000160a72ca */ /* 0x000fe200000e0000 */
[----:B------:R-:W-:Y:S01]  /*65e0*/  UMOV UR6, 0x0 ;  /* 0x0000000000067882 */ /* 0x000fe20000000000 */
[----:B------:R-:W-:Y:S01]  /*65f0*/  R2UR UR12, R7 ;  /* 0x00000000070c72ca */ /* 0x000fe200000e0000 */
[----:B------:R-:W-:Y:S01]  /*6600*/  UMOV UR7, 0x10000000 ;  /* 0x1000000000077882 */ /* 0x000fe20000000000 */
[----:B------:R-:W-:Y:S01]  /*6610*/  R2UR UR18, R21 ;  /* 0x00000000151272ca */ /* 0x000fe200000e0000 */
[----:B------:R-:W-:Y:S01]  /*6620*/  UMOV UR19, 0x30000 ;  /* 0x0003000000137882 */ /* 0x000fe20000000000 */
[----:B------:R-:W-:Y:S01]  /*6630*/  ISETP.GT.AND P1, PT, R4, 0x1, PT ;  /* 0x000000010400780c */ /* 0x000fe20003f24270 */
[----:B------:R-:W-:Y:S01]  /*6640*/  UIADD3 UR14, UR5, 0x180, URZ ;  /* 0x00000180050e7890 */ /* 0x000fe2000fffe03f */
[----:B------:R-:W-:Y:S01]  /*6650*/  ISETP.NE.AND P0, PT, R6, 0xb, PT ;  /* 0x0000000b0600780c */ /* 0x000fe20003f05270 */
[----:B------:R-:W-:Y:S01]  /*6660*/  UIADD3.X UR5, URZ, UR21, URZ, UP0, !UPT ;  /* 0x000000153f057290 */ /* 0x000fe200087fe43f */
[----:B------:R-:W-:Y:S01]  /*6670*/  VIADD R22, R22, 0x40 ;  /* 0x0000004016167836 */ /* 0x000fe20000000000 */
[----:B------:R-:W-:Y:S01]  /*6680*/  UIADD3 UR13, UR13, UR8, URZ ;  /* 0x000000080d0d7290 */ /* 0x000fe2000fffe03f */
[----:B------:R-:W-:-:S02]  /*6690*/  SEL R14, RZ, 0x1, P0 ;  /* 0x00000001ff0e7807 */ /* 0x000fc40000000000 */
[----:B------:R-:W-:Y:S01]  /*66a0*/  UMOV UR8, UR14 ;  /* 0x0000000e00087c82 */ /* 0x000fe20008000000 */
[----:B------:R-:W-:Y:S02]  /*66b0*/  SEL R6, R6, RZ, P0 ;  /* 0x000000ff06067207 */ /* 0x000fe40000000000 */
[----:B------:R-:W-:Y:S01]  /*66c0*/  LOP3.LUT R5, R5, R14, RZ, 0x3c, !PT ;  /* 0x0000000e05057212 */ /* 0x000fe200078e3cff */
[----:B------:R0:W-:Y:S02]  /*66d0*/  UTMALDG.3D [UR8], [UR4], desc[UR6] ;  /* 0x00000608040075b4 */ /* 0x0001e40008011000 */
[----:B0-----:R-:W-:Y:S01]  /*66e0*/  UMOV UR11, UR18 ;  /* 0x00000012000b7c82 */ /* 0x001fe20008000000 */
[----:B------:R-:W-:Y:S02]  /*66f0*/  UMOV UR8, UR13 ;  /* 0x0000000d00087c82 */ /* 0x000fe40008000000 */
[----:B------:R0:W-:Y:S02]  /*6700*/  UTMALDG.3D.MULTICAST [UR8], [UR22], UR19, desc[UR6] ;  /* 0x00000608160073b4 */ /* 0x0001e40008011813 */
[----:B0-----:R-:W-:Y:S05]  /*6710*/  @P1 BRA `(.L_x_177) ;  /* 0xfffffffc00441947 */ /* 0x001fea000383ffff */
.L_x_174:
[----:B------:R-:W-:Y:S05]  /*6720*/  BSYNC B1 ;  /* 0x0000000000017941 */ /* 0x000fea0003800000 */
.L_x_173:
[----:B------:R-:W-:Y:S01]  /*6730*/  LOP3.LUT P1, RZ, R10, 0xff, RZ, 0xc0, !PT ;  /* 0x000000ff0aff7812 */ /* 0x000fe2000782c0ff */
[C---:B------:R-:W-:Y:S01]  /*6740*/  IMAD.IADD R7, R11.reuse, 0x1, R8 ;  /* 0x000000010b077824 */ /* 0x040fe200078e0208 */
[----:B------:R-:W-:Y:S01]  /*6750*/  ULDC.64 UR4, c[0x0][0x650] ;  /* 0x0001940000047ab9 */ /* 0x000fe20000000a00 */
[----:B------:R-:W-:Y:S01]  /*6760*/  ISETP.GE.U32.AND P2, PT, R11, 0xb, PT ;  /* 0x0000000b0b00780c */ /* 0x000fe20003f46070 */
[----:B------:R-:W-:Y:S01]  /*6770*/  BSSY B1, `(.L_x_178) ;  /* 0x000006c000017945 */ /* 0x000fe20003800000 */
[----:B------:R-:W-:Y:S01]  /*6780*/  IMAD.MOV.U32 R20, RZ, RZ, -0x1 ;  /* 0xffffffffff147424 */ /* 0x000fe200078e00ff */
[----:B------:R-:W-:Y:S01]  /*6790*/  ISETP.GT.U32.AND P0, PT, R7, 0xa, PT ;  /* 0x0000000a0700780c */ /* 0x000fe20003f04070 */
[----:B------:R-:W-:Y:S01]  /*67a0*/  IMAD.MOV.U32 R21, RZ, RZ, -0x1 ;  /* 0xffffffffff157424 */ /* 0x000fe200078e00ff */
[----:B------:R-:W-:Y:S02]  /*67b0*/  PRMT R10, RZ, 0x7610, R10 ;  /* 0x00007610ff0a7816 */ /* 0x000fe4000000000a */
[----:B------:R-:W-:-:S03]  /*67c0*/  ISETP.LT.U32.AND P0, PT, R11, 0xb, P0 ;  /* 0x0000000b0b00780c */ /* 0x000fc60000701070 */
[----:B------:R-:W0:Y:S01]  /*67d0*/  @P1 S2R R5, SR_CgaCtaId ;  /* 0x0000000000051919 */ /* 0x000e220000008800 */
[----:B------:R-:W-:-:S04]  /*67e0*/  @P1 MOV R4, 0x400 ;  /* 0x0000040000041802 */ /* 0x000fc80000000f00 */
[----:B0-----:R-:W-:Y:S01]  /*67f0*/  @P1 LEA R6, R5, R4, 0x18 ;  /* 0x0000000405061211 */ /* 0x001fe200078ec0ff */
[----:B------:R-:W-:Y:S01]  /*6800*/  IMAD.WIDE.U32 R4, R7, -0x45d1745d, RZ ;  /* 0xba2e8ba307047825 */ /* 0x000fe200078e00ff */
[----:B------:R-:W-:Y:S02]  /*6810*/  SEL R4, RZ, 0x1, !P0 ;  /* 0x00000001ff047807 */ /* 0x000fe40004000000 */
[----:B------:R0:W-:Y:S01]  /*6820*/  @P1 SYNCS.ARRIVE.TRANS64.A1T0 RZ, [R6+URZ+0xc8], RZ ;  /* 0x0000c8ff06ff19a7 */ /* 0x0001e2000810003f */
[----:B------:R-:W-:Y:S02]  /*6830*/  IADD3 R16, P1, R16, UR36, RZ ;  /* 0x0000002410107c10 */ /* 0x000fe4000ff3e0ff */
[----:B------:R-:W-:Y:S02]  /*6840*/  LOP3.LUT R3, R3, R4, RZ, 0x3c, !PT ;  /* 0x0000000403037212 */ /* 0x000fe400078e3cff */
[----:B------:R-:W-:Y:S02]  /*6850*/  IADD3.X R17, R17, UR42, RZ, P1, !PT ;  /* 0x0000002a11117c10 */ /* 0x000fe40008ffe4ff */
[----:B------:R-:W-:-:S02]  /*6860*/  ISETP.GE.U32.AND P0, PT, R16, UR4, PT ;  /* 0x0000000410007c0c */ /* 0x000fc4000bf06070 */
[----:B0-----:R-:W-:Y:S02]  /*6870*/  SHF.R.U32.HI R6, RZ, 0x3, R5 ;  /* 0x00000003ff067819 */ /* 0x001fe40000011605 */
[----:B------:R-:W-:Y:S02]  /*6880*/  ISETP.GE.U32.AND.EX P0, PT, R17, UR5, PT, P0 ;  /* 0x0000000511007c0c */ /* 0x000fe4000bf06100 */
[----:B------:R-:W-:Y:S01]  /*6890*/  @P2 LOP3.LUT R3, R3, 0x1, R6, 0x78, !PT ;  /* 0x0000000103032812 */ /* 0x000fe200078e7806 */
[----:B------:R-:W-:Y:S01]  /*68a0*/  IMAD R8, R6, -0xb, R7 ;  /* 0xfffffff506087824 */ /* 0x000fe200078e0207 */
[----:B------:R-:W-:Y:S01]  /*68b0*/  PRMT R4, RZ, 0x7610, R4 ;  /* 0x00007610ff047816 */ /* 0x000fe20000000004 */
[----:B------:R-:W-:-:S08]  /*68c0*/  IMAD.MOV.U32 R7, RZ, RZ, -0x1 ;  /* 0xffffffffff077424 */ /* 0x000fd000078e00ff */
[----:B------:R-:W-:Y:S05]  /*68d0*/  @P0 BRA `(.L_x_179) ;  /* 0x0000000400540947 */ /* 0x000fea0003800000 */
[----:B------:R-:W0:Y:S01]  /*68e0*/  S2R R15, SR_CTAID.X ;  /* 0x00000000000f7919 */ /* 0x000e220000002500 */
[----:B------:R-:W-:Y:S01]  /*68f0*/  ULDC.64 UR4, c[0x0][0x628] ;  /* 0x00018a0000047ab9 */ /* 0x000fe20000000a00 */
[----:B------:R-:W-:Y:S01]  /*6900*/  ULDC UR7, c[0x0][0x630] ;  /* 0x00018c0000077ab9 */ /* 0x000fe20000000800 */
[----:B------:R-:W-:Y:S01]  /*6910*/  ISETP.NE.U32.AND P0, PT, RZ, UR4, PT ;  /* 0x00000004ff007c0c */ /* 0x000fe2000bf05070 */
[----:B------:R-:W1:Y:S01]  /*6920*/  S2R R20, SR_CTAID.Y ;  /* 0x0000000000147919 */ /* 0x000e620000002600 */
[----:B------:R-:W-:Y:S01]  /*6930*/  ULDC UR8, c[0x0][0x150] ;  /* 0x0000540000087ab9 */ /* 0x000fe20000000800 */
[----:B------:R-:W-:Y:S01]  /*6940*/  IMAD.MOV.U32 R4, RZ, RZ, R16 ;  /* 0x000000ffff047224 */ /* 0x000fe200078e0010 */
[----:B------:R-:W-:Y:S01]  /*6950*/  ISETP.NE.AND.EX P0, PT, RZ, UR5, PT, P0 ;  /* 0x00000005ff007c0c */ /* 0x000fe2000bf05300 */
[----:B------:R-:W-:Y:S01]  /*6960*/  IMAD.MOV.U32 R5, RZ, RZ, R17 ;  /* 0x000000ffff057224 */ /* 0x000fe200078e0011 */
[----:B0-----:R-:W-:-:S11]  /*6970*/  I2FP.F32.U32 R22, R15 ;  /* 0x0000000f00167245 */ /* 0x001fd60000201000 */
[----:B------:R-:W-:Y:S05]  /*6980*/  @!P0 BRA `(.L_x_180) ;  /* 0x0000000000288947 */ /* 0x000fea0003800000 */
[----:B------:R-:W-:Y:S02]  /*6990*/  ULDC UR6, c[0x0][0x634] ;  /* 0x00018d0000067ab9 */ /* 0x000fe40000000800 */
[----:B------:R-:W-:-:S05]  /*69a0*/  IADD3 R5, P0, R16, UR6, RZ ;  /* 0x0000000610057c10 */ /* 0x000fca000ff1e0ff */
[----:B------:R-:W-:-:S04]  /*69b0*/  IMAD.X R21, RZ, RZ, R17, P0 ;  /* 0x000000ffff157224 */ /* 0x000fc800000e0611 */
[----:B------:R-:W-:-:S04]  /*69c0*/  IMAD.WIDE.U32 R6, R21, UR4, RZ ;  /* 0x0000000415067c25 */ /* 0x000fc8000f8e00ff */
[----:B------:R-:W-:-:S04]  /*69d0*/  IMAD.WIDE.U32 R6, P0, R5, UR5, R6 ;  /* 0x0000000505067c25 */ /* 0x000fc8000f800006 */
[----:B------:R-:W-:-:S04]  /*69e0*/  IMAD.WIDE.U32 R4, R5, UR4, RZ ;  /* 0x0000000405047c25 */ /* 0x000fc8000f8e00ff */
[----:B------:R-:W-:Y:S01]  /*69f0*/  IMAD.MOV.U32 R4, RZ, RZ, R7 ;  /* 0x000000ffff047224 */ /* 0x000fe200078e0007 */
[----:B------:R-:W-:Y:S01]  /*6a00*/  IADD3 RZ, P1, R5, R6, RZ ;  /* 0x0000000605ff7210 */ /* 0x000fe20007f3e0ff */
[----:B------:R-:W-:-:S04]  /*6a10*/  IMAD.X R5, RZ, RZ, RZ, P0 ;  /* 0x000000ffff057224 */ /* 0x000fc800000e06ff */
[----:B------:R-:W-:-:S08]  /*6a20*/  IMAD.WIDE.U32.X R4, R21, UR5, R4, P1 ;  /* 0x0000000515047c25 */ /* 0x000fd000088e0404 */
.L_x_180:
[--C-:B------:R-:W-:Y:S01]  /*6a30*/  SHF.R.U64 R14, R4, UR7, R5.reuse ;  /* 0x00000007040e7c19 */ /* 0x100fe20008001205 */
[----:B------:R-:W-:Y:S01]  /*6a40*/  FMUL R22, R22, UR8 ;  /* 0x0000000816167c20 */ /* 0x000fe20008400000 */
[----:B------:R-:W-:Y:S01]  /*6a50*/  SHF.R.U32.HI R4, RZ, UR7, R5 ;  /* 0x00000007ff047c19 */ /* 0x000fe20008011605 */
[----:B------:R-:W0:Y:S01]  /*6a60*/  LDC R6, c[0x0][0x144] ;  /* 0x00005100ff067b82 */ /* 0x000e220000000800 */
[----:B------:R-:W-:Y:S01]  /*6a70*/  IADD3 R5, P0, RZ, -R14, RZ ;  /* 0x8000000eff057210 */ /* 0x000fe20007f1e0ff */
[----:B------:R-:W-:Y:S01]  /*6a80*/  ULDC UR6, c[0x0][0x154] ;  /* 0x0000550000067ab9 */ /* 0x000fe20000000800 */
[----:B-1----:R-:W-:Y:S01]  /*6a90*/  I2FP.F32.U32 R7, R20 ;  /* 0x0000001400077245 */ /* 0x002fe20000201000 */
[----:B------:R-:W1:Y:S01]  /*6aa0*/  F2I.U32.TRUNC.NTZ R22, R22 ;  /* 0x0000001600167305 */ /* 0x000e62000020f000 */
[----:B------:R-:W-:Y:S01]  /*6ab0*/  ULDC.64 UR4, c[0x0][0x620] ;  /* 0x0001880000047ab9 */ /* 0x000fe20000000a00 */
[----:B------:R-:W-:Y:S01]  /*6ac0*/  IMAD.X R4, RZ, RZ, ~R4, P0 ;  /* 0x000000ffff047224 */ /* 0x000fe200000e0e04 */
[----:B------:R-:W-:Y:S01]  /*6ad0*/  ISETP.NE.AND P2, PT, R2, 0x1, PT ;  /* 0x000000010200780c */ /* 0x000fe20003f45270 */
[----:B------:R-:W-:Y:S01]  /*6ae0*/  FMUL R23, R7, UR6 ;  /* 0x0000000607177c20 */ /* 0x000fe20008400000 */
[----:B------:R-:W2:Y:S01]  /*6af0*/  LDC R25, c[0x0][0x148] ;  /* 0x00005200ff197b82 */ /* 0x000ea20000000800 */
[----:B------:R-:W-:Y:S01]  /*6b00*/  IMAD R4, R4, UR4, RZ ;  /* 0x0000000404047c24 */ /* 0x000fe2000f8e02ff */
[----:B------:R-:W-:-:S02]  /*6b10*/  ULDC.64 UR6, c[0x0][0x640] ;  /* 0x0001900000067ab9 */ /* 0x000fc40000000a00 */
[----:B------:R-:W-:Y:S01]  /*6b20*/  ISETP.NE.U32.AND P0, PT, RZ, UR6, PT ;  /* 0x00000006ff007c0c */ /* 0x000fe2000bf05070 */
[----:B------:R-:W3:Y:S01]  /*6b30*/  F2I.U32.TRUNC.NTZ R23, R23 ;  /* 0x0000001700177305 */ /* 0x000ee2000020f000 */
[C---:B------:R-:W-:Y:S02]  /*6b40*/  IMAD R7, R5.reuse, UR5, R4 ;  /* 0x0000000505077c24 */ /* 0x040fe4000f8e0204 */
[----:B------:R-:W-:Y:S01]  /*6b50*/  IMAD.WIDE.U32 R4, R5, UR4, R16 ;  /* 0x0000000405047c25 */ /* 0x000fe2000f8e0010 */
[----:B------:R-:W-:Y:S01]  /*6b60*/  ULDC UR4, c[0x0][0x618] ;  /* 0x0001860000047ab9 */ /* 0x000fe20000000800 */
[----:B------:R-:W-:Y:S02]  /*6b70*/  ISETP.NE.AND.EX P0, PT, RZ, UR7, PT, P0 ;  /* 0x00000007ff007c0c */ /* 0x000fe4000bf05300 */
[----:B------:R-:W-:Y:S02]  /*6b80*/  IMAD.IADD R5, R5, 0x1, R7 ;  /* 0x0000000105057824 */ /* 0x000fe400078e0207 */
[----:B-1----:R-:W-:-:S03]  /*6b90*/  IMAD.MOV R22, RZ, RZ, -R22 ;  /* 0x000000ffff167224 */ /* 0x002fc600078e0a16 */
[----:B------:R-:W-:Y:S01]  /*6ba0*/  SHF.R.U64 R21, R4, UR4, R5 ;  /* 0x0000000404157c19 */ /* 0x000fe20008001205 */
[----:B0-----:R-:W-:Y:S01]  /*6bb0*/  IMAD R15, R6, R22, R15 ;  /* 0x00000016060f7224 */ /* 0x001fe200078e020f */
[----:B------:R-:W-:Y:S01]  /*6bc0*/  SHF.R.U32.HI R4, RZ, UR4, R5 ;  /* 0x00000004ff047c19 */ /* 0x000fe20008011605 */
[----:B------:R-:W-:Y:S01]  /*6bd0*/  ULDC UR4, c[0x0][0x608] ;  /* 0x0001820000047ab9 */ /* 0x000fe20000000800 */
[----:B---3--:R-:W-:Y:S02]  /*6be0*/  IMAD.MOV R6, RZ, RZ, -R23 ;  /* 0x000000ffff067224 */ /* 0x008fe400078e0a17 */
[--C-:B------:R-:W-:Y:S02]  /*6bf0*/  SHF.R.U64 R22, R21, UR4, R4.reuse ;  /* 0x0000000415167c19 */ /* 0x100fe40008001204 */
[----:B------:R-:W-:Y:S01]  /*6c00*/  SHF.R.U32.HI R5, RZ, UR4, R4 ;  /* 0x00000004ff057c19 */ /* 0x000fe20008011604 */
[----:B------:R-:W-:Y:S01]  /*6c10*/  ULDC UR4, c[0x0][0x658] ;  /* 0x0001960000047ab9 */ /* 0x000fe20000000800 */
[----:B--2---:R-:W-:-:S02]  /*6c20*/  @P2 IMAD R15, R25, R6, R20 ;  /* 0x00000006190f2224 */ /* 0x004fc400078e0214 */
[--C-:B------:R-:W-:Y:S02]  /*6c30*/  SHF.R.U64 R20, R22, UR4, R5.reuse ;  /* 0x0000000416147c19 */ /* 0x100fe40008001205 */
[----:B------:R-:W-:-:S03]  /*6c40*/  SHF.R.U32.HI R23, RZ, UR4, R5 ;  /* 0x00000004ff177c19 */ /* 0x000fc60008011605 */
[----:B------:R-:W-:Y:S02]  /*6c50*/  IMAD.MOV.U32 R6, RZ, RZ, R20 ;  /* 0x000000ffff067224 */ /* 0x000fe400078e0014 */
[----:B------:R-:W-:Y:S01]  /*6c60*/  IMAD.MOV.U32 R5, RZ, RZ, R23 ;  /* 0x000000ffff057224 */ /* 0x000fe200078e0017 */
[----:B------:R-:W-:Y:S06]  /*6c70*/  @!P0 BRA `(.L_x_181) ;  /* 0x00000000002c8947 */ /* 0x000fec0003800000 */
        /* <DEDUP_REMOVED lines=9> */
[----:B------:R-:W-:-:S04]  /*6d10*/  IMAD.WIDE.U32.X R4, R23, UR7, R4, P1 ;  /* 0x0000000717047c25 */ /* 0x000fc800088e0404 */
[----:B------:R-:W-:-:S07]  /*6d20*/  IMAD.MOV.U32 R6, RZ, RZ, R4 ;  /* 0x000000ffff067224 */ /* 0x000fce00078e0004 */
.L_x_181:
[----:B------:R-:W-:Y:S01]  /*6d30*/  ULDC UR4, c[0x0][0x648] ;  /* 0x0001920000047ab9 */ /* 0x000fe20000000800 */
[----:B------:R-:W-:Y:S01]  /*6d40*/  LOP3.LUT R4, R22, UR16, RZ, 0xc0, !PT ;  /* 0x0000001016047c12 */ /* 0x000fe2000f8ec0ff */
[----:B------:R-:W-:Y:S01]  /*6d50*/  ULDC UR5, c[0x0][0x610] ;  /* 0x0001840000057ab9 */ /* 0x000fe20000000800 */
[----:B------:R-:W-:Y:S01]  /*6d60*/  SHF.R.U64 R5, R6, UR4, R5 ;  /* 0x0000000406057c19 */ /* 0x000fe20008001205 */
[----:B------:R-:W-:Y:S01]  /*6d70*/  ULDC UR4, c[0x0][0x638] ;  /* 0x00018e0000047ab9 */ /* 0x000fe20000000800 */
[----:B------:R-:W-:-:S03]  /*6d80*/  LOP3.LUT R21, R21, UR15, RZ, 0xc0, !PT ;  /* 0x0000000f15157c12 */ /* 0x000fc6000f8ec0ff */
[----:B------:R-:W-:Y:S02]  /*6d90*/  IMAD.MOV R7, RZ, RZ, -R5 ;  /* 0x000000ffff077224 */ /* 0x000fe400078e0a05 */
[----:B------:R-:W-:Y:S02]  /*6da0*/  IMAD R4, R5, UR17, R4 ;  /* 0x0000001105047c24 */ /* 0x000fe4000f8e0204 */
[----:B------:R-:W-:Y:S01]  /*6db0*/  IMAD R20, R7, UR4, R20 ;  /* 0x0000000407147c24 */ /* 0x000fe2000f8e0214 */
[----:B------:R-:W-:Y:S01]  /*6dc0*/  ULDC UR4, c[0x0][0x600] ;  /* 0x0001800000047ab9 */ /* 0x000fe20000000800 */
[----:B------:R-:W-:Y:S02]  /*6dd0*/  IMAD R15, R4, UR5, R15 ;  /* 0x00000005040f7c24 */ /* 0x000fe4000f8e020f */
[----:B------:R-:W-:Y:S02]  /*6de0*/  IMAD R20, R20, UR4, R21 ;  /* 0x0000000414147c24 */ /* 0x000fe4000f8e0215 */
[----:B------:R-:W-:-:S02]  /*6df0*/  IMAD.MOV.U32 R4, RZ, RZ, 0x1 ;  /* 0x00000001ff047424 */ /* 0x000fc400078e00ff */
[----:B------:R-:W-:Y:S01]  /*6e00*/  IMAD.MOV.U32 R7, RZ, RZ, R14 ;  /* 0x000000ffff077224 */ /* 0x000fe200078e000e */
[----:B------:R-:W-:Y:S02]  /*6e10*/  SEL R21, R20, R15, !P2 ;  /* 0x0000000f14157207 */ /* 0x000fe40005000000 */
[----:B------:R-:W-:-:S07]  /*6e20*/  SEL R20, R15, R20, !P2 ;  /* 0x000000140f147207 */ /* 0x000fce0005000000 */
.L_x_179:
[----:B------:R-:W-:Y:S05]  /*6e30*/  BSYNC B1 ;  /* 0x0000000000017941 */ /* 0x000fea0003800000 */
.L_x_178:
[----:B------:R-:W-:-:S13]  /*6e40*/  LOP3.LUT P0, RZ, R4, 0xff, RZ, 0xc0, !PT ;  /* 0x000000ff04ff7812 */ /* 0x000fda000780c0ff */
[----:B------:R-:W-:Y:S05]  /*6e50*/  @P0 BRA `(.L_x_182) ;  /* 0xfffffff400400947 */ /* 0x000fea000383ffff */
[----:B------:R-:W-:Y:S05]  /*6e60*/  BSYNC B0 ;  /* 0x0000000000007941 */ /* 0x000fea0003800000 */
.L_x_171:
[----:B------:R-:W-:-:S03]  /*6e70*/  UMOV UR4, 0xffffffff ;  /* 0xffffffff00047882 */ /* 0x000fc60000000000 */
[----:B------:R-:W-:Y:S05]  /*6e80*/  BRA.DIV UR4, `(.L_x_183) ;  /* 0x0000000a04107947 */ /* 0x000fea000b800000 */
[----:B------:R-:W-:-:S13]  /*6e90*/  ELECT P6, URZ, PT ;  /* 0x00000000003f782f */ /* 0x000fda00038c0000 */
.L_x_204:
[----:B------:R-:W-:Y:S04]  /*6ea0*/  BSSY B0, `(.L_x_184) ;  /* 0x000006a000007945 */ /* 0x000fe80003800000 */
[----:B------:R-:W-:Y:S05]  /*6eb0*/  @!P6 BRA `(.L_x_185) ;  /* 0x0000000400a0e947 */ /* 0x000fea0003800000 */
[----:B------:R-:W-:-:S04]  /*6ec0*/  LOP3.LUT R18, R18, 0x2, RZ, 0xfc, !PT ;  /* 0x0000000212127812 */ /* 0x000fc800078efcff */
[----:B------:R-:W-:-:S13]  /*6ed0*/  ISETP.NE.AND P0, PT, R18, 0x3, PT ;  /* 0x000000031200780c */ /* 0x000fda0003f05270 */
[----:B------:R-:W-:Y:S05]  /*6ee0*/  @!P0 BRA `(.L_x_186) ;  /* 0x0000000000048947 */ /* 0x000fea0003800000 */
[----:B------:R-:W-:Y:S01]  /*6ef0*/  BPT.TRAP 0x1 ;  /* 0x000000040000795c */ /* 0x000fe20000300000 */
.L_x_186:
[----:B------:R-:W0:Y:S01]  /*6f00*/  S2R R5, SR_CgaCtaId ;  /* 0x0000000000057919 */ /* 0x000e220000008800 */
[----:B------:R-:W-:Y:S02]  /*6f10*/  MOV R0, 0x400 ;  /* 0x0000040000007802 */ /* 0x000fe40000000f00 */
[----:B------:R-:W-:Y:S02]  /*6f20*/  SHF.L.U32 R2, R3, 0x1f, RZ ;  /* 0x0000001f03027819 */ /* 0x000fe400000006ff */
[----:B0-----:R-:W-:-:S05]  /*6f30*/  LEA R5, R5, R0, 0x18 ;  /* 0x0000000005057211 */ /* 0x001fca00078ec0ff */
[----:B------:R-:W-:-:S04]  /*6f40*/  VIADD R5, R5, 0x58 ;  /* 0x0000005805057836 */ /* 0x000fc80000000000 */
[C---:B------:R-:W-:Y:S02]  /*6f50*/  IMAD R7, R8.reuse, 0x8, R5 ;  /* 0x0000000808077824 */ /* 0x040fe400078e0205 */
[----:B------:R-:W-:Y:S02]  /*6f60*/  VIADD R8, R8, 0x1 ;  /* 0x0000000108087836 */ /* 0x000fe40000000000 */
[----:B------:R-:W0:Y:S03]  /*6f70*/  SYNCS.PHASECHK.TRANS64.TRYWAIT P0, [R7+URZ], R2 ;  /* 0x00000002070075a7 */ /* 0x000e26000800017f */
[----:B------:R-:W-:-:S04]  /*6f80*/  ISETP.NE.AND P1, PT, R8, 0xb, PT ;  /* 0x0000000b0800780c */ /* 0x000fc80003f25270 */
[----:B------:R-:W-:Y:S02]  /*6f90*/  SEL R0, RZ, 0x1, P1 ;  /* 0x00000001ff007807 */ /* 0x000fe40000800000 */
[----:B------:R-:W-:Y:S02]  /*6fa0*/  SEL R8, R8, RZ, P1 ;  /* 0x000000ff08087207 */ /* 0x000fe40000800000 */
[----:B------:R-:W-:-:S03]  /*6fb0*/  LOP3.LUT R9, R3, R0, RZ, 0x3c, !PT ;  /* 0x0000000003097212 */ /* 0x000fc600078e3cff */
[----:B------:R-:W-:Y:S01]  /*6fc0*/  IMAD R6, R8, 0x8, R5 ;  /* 0x0000000808067824 */ /* 0x000fe200078e0205 */
[----:B------:R-:W-:Y:S01]  /*6fd0*/  SHF.L.U32 R3, R9, 0x1f, RZ ;  /* 0x0000001f09037819 */ /* 0x000fe200000006ff */
[----:B0-----:R-:W-:Y:S06]  /*6fe0*/  @!P0 BRA `(.L_x_187) ;  /* 0x0000000400d88947 */ /* 0x001fec0003800000 */
.L_x_205:
[----:B------:R-:W1:Y:S01]  /*6ff0*/  SYNCS.PHASECHK.TRANS64.TRYWAIT P0, [R6+URZ], R3 ;  /* 0x00000003060075a7 */ /* 0x000e62000800017f */
[----:B------:R-:W-:-:S05]  /*7000*/  VIADD R0, R8, 0x1 ;  /* 0x0000000108007836 */ /* 0x000fca0000000000 */
[----:B------:R-:W-:-:S04]  /*7010*/  ISETP.NE.AND P1, PT, R0, 0xb, PT ;  /* 0x0000000b0000780c */ /* 0x000fc80003f25270 */
[----:B0-----:R-:W-:Y:S02]  /*7020*/  SEL R2, RZ, 0x1, P1 ;  /* 0x00000001ff027807 */ /* 0x001fe40000800000 */
[----:B------:R-:W-:Y:S02]  /*7030*/  SEL R0, R0, RZ, P1 ;  /* 0x000000ff00007207 */ /* 0x000fe40000800000 */
[----:B------:R-:W-:-:S03]  /*7040*/  LOP3.LUT R9, R9, R2, RZ, 0x3c, !PT ;  /* 0x0000000209097212 */ /* 0x000fc600078e3cff */
[----:B------:R-:W-:Y:S01]  /*7050*/  IMAD R7, R0, 0x8, R5 ;  /* 0x0000000800077824 */ /* 0x000fe200078e0205 */
[----:B------:R-:W-:Y:S01]  /*7060*/  SHF.L.U32 R4, R9, 0x1f, RZ ;  /* 0x0000001f09047819 */ /* 0x000fe200000006ff */
[----:B-1----:R-:W-:Y:S06]  /*7070*/  @!P0 BRA `(.L_x_188) ;  /* 0x0000000400c88947 */ /* 0x002fec0003800000 */
.L_x_206:
[----:B------:R-:W1:Y:S01]  /*7080*/  SYNCS.PHASECHK.TRANS64.TRYWAIT P0, [R7+URZ], R4 ;  /* 0x00000004070075a7 */ /* 0x000e62000800017f */
[----:B------:R-:W-:-:S05]  /*7090*/  VIADD R0, R0, 0x1 ;  /* 0x0000000100007836 */ /* 0x000fca0000000000 */
[----:B------:R-:W-:-:S04]  /*70a0*/  ISETP.NE.AND P1, PT, R0, 0xb, PT ;  /* 0x0000000b0000780c */ /* 0x000fc80003f25270 */
[----:B------:R-:W-:Y:S02]  /*70b0*/  SEL R2, RZ, 0x1, P1 ;  /* 0x00000001ff027807 */ /* 0x000fe40000800000 */
[----:B------:R-:W-:Y:S02]  /*70c0*/  SEL R0, R0, RZ, P1 ;  /* 0x000000ff00007207 */ /* 0x000fe40000800000 */
[----:B------:R-:W-:-:S03]  /*70d0*/  LOP3.LUT R9, R9, R2, RZ, 0x3c, !PT ;  /* 0x0000000209097212 */ /* 0x000fc600078e3cff */
[----:B0-----:R-:W-:Y:S01]  /*70e0*/  IMAD R6, R0, 0x8, R5 ;  /* 0x0000000800067824 */ /* 0x001fe200078e0205 */
[----:B------:R-:W-:Y:S01]  /*70f0*/  SHF.L.U32 R3, R9, 0x1f, RZ ;  /* 0x0000001f09037819 */ /* 0x000fe200000006ff */
[----:B-1----:R-:W-:Y:S06]  /*7100*/  @!P0 BRA `(.L_x_189) ;  /* 0x0000000400b88947 */ /* 0x002fec0003800000 */
.L_x_207:
        /* <DEDUP_REMOVED lines=9> */
.L_x_208:
        /* <DEDUP_REMOVED lines=9> */
.L_x_209:
        /* <DEDUP_REMOVED lines=9> */
.L_x_210:
        /* <DEDUP_REMOVED lines=9> */
.L_x_211:
        /* <DEDUP_REMOVED lines=9> */
.L_x_212:
        /* <DEDUP_REMOVED lines=9> */
.L_x_213:
[----:B------:R-:W1:Y:S01]  /*7470*/  SYNCS.PHASECHK.TRANS64.TRYWAIT P0, [R6+URZ], R3 ;  /* 0x00000003060075a7 */ /* 0x000e62000800017f */
[----:B------:R-:W-:-:S05]  /*7480*/  VIADD R0, R0, 0x1 ;  /* 0x0000000100007836 */ /* 0x000fca0000000000 */
[----:B------:R-:W-:-:S04]  /*7490*/  ISETP.NE.AND P1, PT, R0, 0xb, PT ;  /* 0x0000000b0000780c */ /* 0x000fc80003f25270 */
[----:B------:R-:W-:Y:S02]  /*74a0*/  SEL R2, RZ, 0x1, P1 ;  /* 0x00000001ff027807 */ /* 0x000fe40000800000 */
[----:B------:R-:W-:Y:S02]  /*74b0*/  SEL R0, R0, RZ, P1 ;  /* 0x000000ff00007207 */ /* 0x000fe40000800000 */
[----:B------:R-:W-:Y:S01]  /*74c0*/  LOP3.LUT R2, R9, R2, RZ, 0x3c, !PT ;  /* 0x0000000209027212 */ /* 0x000fe200078e3cff */
[----:B-1----:R-:W-:Y:S06]  /*74d0*/  @!P0 BRA `(.L_x_196) ;  /* 0x0000000400508947 */ /* 0x002fec0003800000 */
.L_x_214:
[----:B------:R-:W-:Y:S01]  /*74e0*/  IMAD R5, R0, 0x8, R5 ;  /* 0x0000000800057824 */ /* 0x000fe200078e0205 */
[----:B------:R-:W-:-:S07]  /*74f0*/  SHF.L.U32 R0, R2, 0x1f, RZ ;  /* 0x0000001f02007819 */ /* 0x000fce00000006ff */
.L_x_197:
[----:B--2---:R2:W3:Y:S02]  /*7500*/  SYNCS.PHASECHK.TRANS64.TRYWAIT P0, [R5+URZ], R0 ;  /* 0x00000000050075a7 */ /* 0x0044e4000800017f */
[----:B---3--:R-:W-:Y:S05]  /*7510*/  @!P0 NANOSLEEP.SYNCS 0x989680 ;  /* 0x009896800000895d */ /* 0x008fea0003900000 */
[----:B------:R-:W3:Y:S02]  /*7520*/  @!P0 SYNCS.PHASECHK.TRANS64 P0, [R5+URZ], R0 ;  /* 0x00000000050085a7 */ /* 0x000ee4000800007f */
[----:B---3--:R-:W-:Y:S05]  /*7530*/  @!P0 BRA `(.L_x_197) ;  /* 0xfffffffc00f08947 */ /* 0x008fea000383ffff */
.L_x_185:
[----:B------:R-:W-:Y:S05]  /*7540*/  BSYNC B0 ;  /* 0x0000000000007941 */ /* 0x000fea0003800000 */
.L_x_184:
[----:B------:R-:W-:Y:S05]  /*7550*/  EXIT ;  /* 0x000000000000794d */ /* 0x000fea0003800000 */
.L_x_22:
[----:B-1----:R1:W2:Y:S02]  /*7560*/  SYNCS.PHASECHK.TRANS64.TRYWAIT P1, [R3+URZ], R0 ;  /* 0x00000000030075a7 */ /* 0x0022a4000802017f */
[----:B--2---:R-:W-:Y:S05]  /*7570*/  @!P1 NANOSLEEP.SYNCS 0x989680 ;  /* 0x009896800000995d */ /* 0x004fea0003900000 */
[----:B------:R-:W2:Y:S02]  /*7580*/  @!P1 SYNCS.PHASECHK.TRANS64 P1, [R3+URZ], R0 ;  /* 0x00000000030095a7 */ /* 0x000ea4000802007f */
[----:B--2---:R-:W-:Y:S05]  /*7590*/  @!P1 BRA `(.L_x_22) ;  /* 0xfffffffc00f09947 */ /* 0x004fea000383ffff */
[----:B------:R-:W-:Y:S05]  /*75a0*/  BRA `(.L_x_21) ;  /* 0xffffffa000b47947 */ /* 0x000fea000383ffff */
.L_x_27:
[----:B-1----:R1:W2:Y:S02]  /*75b0*/  SYNCS.PHASECHK.TRANS64.TRYWAIT P1, [R5+URZ], R4 ;  /* 0x00000004050075a7 */ /* 0x0022a4000802017f */
[----:B--2---:R-:W-:Y:S05]  /*75c0*/  @!P1 NANOSLEEP.SYNCS 0x989680 ;  /* 0x009896800000995d */ /* 0x004fea0003900000 */
[----:B------:R-:W2:Y:S02]  /*75d0*/  @!P1 SYNCS.PHASECHK.TRANS64 P1, [R5+URZ], R4 ;  /* 0x00000004050095a7 */ /* 0x000ea4000802007f */
[----:B--2---:R-:W-:Y:S05]  /*75e0*/  @!P1 BRA `(.L_x_27) ;  /* 0xfffffffc00f09947 */ /* 0x004fea000383ffff */
[----:B------:R-:W-:Y:S05]  /*75f0*/  BRA `(.L_x_26) ;  /* 0xffffffa400887947 */ /* 0x000fea000383ffff */
.L_x_172:
[----:B------:R-:W-:Y:S01]  /*7600*/  BSSY B1, `(.L_x_198) ;  /* 0x0000006000017945 */ /* 0x000fe20003800000 */
[----:B------:R-:W-:-:S07]  /*7610*/  IMAD.MOV.U32 R15, RZ, RZ, -0x1 ;  /* 0xffffffffff0f7424 */ /* 0x000fce00078e00ff */
[----:B------:R-:W-:Y:S05]  /*7620*/  WARPSYNC.COLLECTIVE R15, `(.L_x_199) ;  /* 0x000000000f0c7348 */ /* 0x000fea0003c00000 */
[----:B------:R-:W-:Y:S02]  /*7630*/  ELECT P6, UR62, PT ;  /* 0x00000000003e782f */ /* 0x000fe400038c0000 */
[----:B------:R-:W-:Y:S01]  /*7640*/  MOV R14, UR62 ;  /* 0x0000003e000e7c02 */ /* 0x000fe20008000f00 */
[----:B------:R-:W-:Y:S10]  /*7650*/  ENDCOLLECTIVE ;  /* 0x000000000000791b */ /* 0x000ff40003800000 */
.L_x_199:
[----:B------:R-:W-:Y:S05]  /*7660*/  BSYNC B1 ;  /* 0x0000000000017941 */ /* 0x000fea0003800000 */
.L_x_198:
[----:B------:R-:W-:Y:S05]  /*7670*/  BRA `(.L_x_200) ;  /* 0xffffffec00447947 */ /* 0x000fea000383ffff */
.L_x_175:
[----:B-1----:R1:W2:Y:S02]  /*7680*/  SYNCS.PHASECHK.TRANS64.TRYWAIT P0, [R23+URZ+0x58], R14 ;  /* 0x0000580e170075a7 */ /* 0x0022a4000800017f */
[----:B--2---:R-:W-:Y:S05]  /*7690*/  @!P0 NANOSLEEP.SYNCS 0x989680 ;  /* 0x009896800000895d */ /* 0x004fea0003900000 */
[----:B------:R-:W2:Y:S02]  /*76a0*/  @!P0 SYNCS.PHASECHK.TRANS64 P0, [R23+URZ+0x58], R14 ;  /* 0x0000580e170085a7 */ /* 0x000ea4000800007f */
[----:B--2---:R-:W-:Y:S05]  /*76b0*/  @!P0 BRA `(.L_x_175) ;  /* 0xfffffffc00f08947 */ /* 0x004fea000383ffff */
[----:B------:R-:W-:Y:S05]  /*76c0*/  BRA `(.L_x_201) ;  /* 0xffffffec007c7947 */ /* 0x000fea000383ffff */
.L_x_183:
[----:B------:R-:W-:Y:S01]  /*76d0*/  BSSY B0, `(.L_x_202) ;  /* 0x0000006000007945 */ /* 0x000fe20003800000 */
[----:B------:R-:W-:-:S07]  /*76e0*/  IMAD.MOV.U32 R15, RZ, RZ, -0x1 ;  /* 0xffffffffff0f7424 */ /* 0x000fce00078e00ff */
[----:B------:R-:W-:Y:S05]  /*76f0*/  WARPSYNC.COLLECTIVE R15, `(.L_x_203) ;  /* 0x000000000f0c7348 */ /* 0x000fea0003c00000 */
[----:B------:R-:W-:Y:S02]  /*7700*/  ELECT P6, UR62, PT ;  /* 0x00000000003e782f */ /* 0x000fe400038c0000 */
[----:B------:R-:W-:Y:S01]  /*7710*/  MOV R14, UR62 ;  /* 0x0000003e000e7c02 */ /* 0x000fe20008000f00 */
[----:B------:R-:W-:Y:S10]  /*7720*/  ENDCOLLECTIVE ;  /* 0x000000000000791b */ /* 0x000ff40003800000 */
.L_x_203:
[----:B------:R-:W-:Y:S05]  /*7730*/  BSYNC B0 ;  /* 0x0000000000007941 */ /* 0x000fea0003800000 */
.L_x_202:
[----:B------:R-:W-:Y:S05]  /*7740*/  BRA `(.L_x_204) ;  /* 0xfffffff400d47947 */ /* 0x000fea000383ffff */
.L_x_187:
[----:B0-----:R0:W1:Y:S02]  /*7750*/  SYNCS.PHASECHK.TRANS64.TRYWAIT P0, [R7+URZ], R2 ;  /* 0x00000002070075a7 */ /* 0x001064000800017f */
[----:B-1----:R-:W-:Y:S05]  /*7760*/  @!P0 NANOSLEEP.SYNCS 0x989680 ;  /* 0x009896800000895d */ /* 0x002fea0003900000 */
[----:B------:R-:W1:Y:S02]  /*7770*/  @!P0 SYNCS.PHASECHK.TRANS64 P0, [R7+URZ], R2 ;  /* 0x00000002070085a7 */ /* 0x000e64000800007f */
[----:B-1----:R-:W-:Y:S05]  /*7780*/  @!P0 BRA `(.L_x_187) ;  /* 0xfffffffc00f08947 */ /* 0x002fea000383ffff */
[----:B------:R-:W-:Y:S05]  /*7790*/  BRA `(.L_x_205) ;  /* 0xfffffff800147947 */ /* 0x000fea000383ffff */
.L_x_188:
[----:B0-----:R0:W1:Y:S02]  /*77a0*/  SYNCS.PHASECHK.TRANS64.TRYWAIT P0, [R6+URZ], R3 ;  /* 0x00000003060075a7 */ /* 0x001064000800017f */
[----:B-1----:R-:W-:Y:S05]  /*77b0*/  @!P0 NANOSLEEP.SYNCS 0x989680 ;  /* 0x009896800000895d */ /* 0x002fea0003900000 */
[----:B------:R-:W1:Y:S02]  /*77c0*/  @!P0 SYNCS.PHASECHK.TRANS64 P0, [R6+URZ], R3 ;  /* 0x00000003060085a7 */ /* 0x000e64000800007f */
[----:B-1----:R-:W-:Y:S05]  /*77d0*/  @!P0 BRA `(.L_x_188) ;  /* 0xfffffffc00f08947 */ /* 0x002fea000383ffff */
[----:B------:R-:W-:Y:S05]  /*77e0*/  BRA `(.L_x_206) ;  /* 0xfffffff800247947 */ /* 0x000fea000383ffff */
.L_x_189:
[----:B0-----:R0:W1:Y:S02]  /*77f0*/  SYNCS.PHASECHK.TRANS64.TRYWAIT P0, [R7+URZ], R4 ;  /* 0x00000004070075a7 */ /* 0x001064000800017f */
[----:B-1----:R-:W-:Y:S05]  /*7800*/  @!P0 NANOSLEEP.SYNCS 0x989680 ;  /* 0x009896800000895d */ /* 0x002fea0003900000 */
[----:B------:R-:W1:Y:S02]  /*7810*/  @!P0 SYNCS.PHASECHK.TRANS64 P0, [R7+URZ], R4 ;  /* 0x00000004070085a7 */ /* 0x000e64000800007f */
[----:B-1----:R-:W-:Y:S05]  /*7820*/  @!P0 BRA `(.L_x_189) ;  /* 0xfffffffc00f08947 */ /* 0x002fea000383ffff */
[----:B------:R-:W-:Y:S05]  /*7830*/  BRA `(.L_x_207) ;  /* 0xfffffff800347947 */ /* 0x000fea000383ffff */
.L_x_190:
[----:B0-----:R0:W1:Y:S02]  /*7840*/  SYNCS.PHASECHK.TRANS64.TRYWAIT P0, [R6+URZ], R3 ;  /* 0x00000003060075a7 */ /* 0x001064000800017f */
[----:B-1----:R-:W-:Y:S05]  /*7850*/  @!P0 NANOSLEEP.SYNCS 0x989680 ;  /* 0x009896800000895d */ /* 0x002fea0003900000 */
[----:B------:R-:W1:Y:S02]  /*7860*/  @!P0 SYNCS.PHASECHK.TRANS64 P0, [R6+URZ], R3 ;  /* 0x00000003060085a7 */ /* 0x000e64000800007f */
[----:B-1----:R-:W-:Y:S05]  /*7870*/  @!P0 BRA `(.L_x_190) ;  /* 0xfffffffc00f08947 */ /* 0x002fea000383ffff */
[----:B------:R-:W-:Y:S05]  /*7880*/  BRA `(.L_x_208) ;  /* 0xfffffff800447947 */ /* 0x000fea000383ffff */
.L_x_191:
[----:B0-----:R0:W1:Y:S02]  /*7890*/  SYNCS.PHASECHK.TRANS64.TRYWAIT P0, [R7+URZ], R4 ;  /* 0x00000004070075a7 */ /* 0x001064000800017f */
[----:B-1----:R-:W-:Y:S05]  /*78a0*/  @!P0 NANOSLEEP.SYNCS 0x989680 ;  /* 0x009896800000895d */ /* 0x002fea0003900000 */
[----:B------:R-:W1:Y:S02]  /*78b0*/  @!P0 SYNCS.PHASECHK.TRANS64 P0, [R7+URZ], R4 ;  /* 0x00000004070085a7 */ /* 0x000e64000800007f */
[----:B-1----:R-:W-:Y:S05]  /*78c0*/  @!P0 BRA `(.L_x_191) ;  /* 0xfffffffc00f08947 */ /* 0x002fea000383ffff */
[----:B------:R-:W-:Y:S05]  /*78d0*/  BRA `(.L_x_209) ;  /* 0xfffffff800547947 */ /* 0x000fea000383ffff */
.L_x_192:
[----:B0-----:R0:W1:Y:S02]  /*78e0*/  SYNCS.PHASECHK.TRANS64.TRYWAIT P0, [R6+URZ], R3 ;  /* 0x00000003060075a7 */ /* 0x001064000800017f */
[----:B-1----:R-:W-:Y:S05]  /*78f0*/  @!P0 NANOSLEEP.SYNCS 0x989680 ;  /* 0x009896800000895d */ /* 0x002fea0003900000 */
[----:B------:R-:W1:Y:S02]  /*7900*/  @!P0 SYNCS.PHASECHK.TRANS64 P0, [R6+URZ], R3 ;  /* 0x00000003060085a7 */ /* 0x000e64000800007f */
[----:B-1----:R-:W-:Y:S05]  /*7910*/  @!P0 BRA `(.L_x_192) ;  /* 0xfffffffc00f08947 */ /* 0x002fea000383ffff */
[----:B------:R-:W-:Y:S05]  /*7920*/  BRA `(.L_x_210) ;  /* 0xfffffff800647947 */ /* 0x000fea000383ffff */
.L_x_193:
[----:B0-----:R0:W1:Y:S02]  /*7930*/  SYNCS.PHASECHK.TRANS64.TRYWAIT P0, [R7+URZ], R4 ;  /* 0x00000004070075a7 */ /* 0x001064000800017f */
[----:B-1----:R-:W-:Y:S05]  /*7940*/  @!P0 NANOSLEEP.SYNCS 0x989680 ;  /* 0x009896800000895d */ /* 0x002fea0003900000 */
[----:B------:R-:W1:Y:S02]  /*7950*/  @!P0 SYNCS.PHASECHK.TRANS64 P0, [R7+URZ], R4 ;  /* 0x00000004070085a7 */ /* 0x000e64000800007f */
[----:B-1----:R-:W-:Y:S05]  /*7960*/  @!P0 BRA `(.L_x_193) ;  /* 0xfffffffc00f08947 */ /* 0x002fea000383ffff */
[----:B------:R-:W-:Y:S05]  /*7970*/  BRA `(.L_x_211) ;  /* 0xfffffff800747947 */ /* 0x000fea000383ffff */
.L_x_194:
[----:B0-----:R0:W1:Y:S02]  /*7980*/  SYNCS.PHASECHK.TRANS64.TRYWAIT P0, [R6+URZ], R3 ;  /* 0x00000003060075a7 */ /* 0x001064000800017f */
[----:B-1----:R-:W-:Y:S05]  /*7990*/  @!P0 NANOSLEEP.SYNCS 0x989680 ;  /* 0x009896800000895d */ /* 0x002fea0003900000 */
[----:B------:R-:W1:Y:S02]  /*79a0*/  @!P0 SYNCS.PHASECHK.TRANS64 P0, [R6+URZ], R3 ;  /* 0x00000003060085a7 */ /* 0x000e64000800007f */
[----:B-1----:R-:W-:Y:S05]  /*79b0*/  @!P0 BRA `(.L_x_194) ;  /* 0xfffffffc00f08947 */ /* 0x002fea000383ffff */
[----:B------:R-:W-:Y:S05]  /*79c0*/  BRA `(.L_x_212) ;  /* 0xfffffff800847947 */ /* 0x000fea000383ffff */
.L_x_195:
[----:B0-----:R0:W1:Y:S02]  /*79d0*/  SYNCS.PHASECHK.TRANS64.TRYWAIT P0, [R7+URZ], R4 ;  /* 0x00000004070075a7 */ /* 0x001064000800017f */
[----:B-1----:R-:W-:Y:S05]  /*79e0*/  @!P0 NANOSLEEP.SYNCS 0x989680 ;  /* 0x009896800000895d */ /* 0x002fea0003900000 */
[----:B------:R-:W1:Y:S02]  /*79f0*/  @!P0 SYNCS.PHASECHK.TRANS64 P0, [R7+URZ], R4 ;  /* 0x00000004070085a7 */ /* 0x000e64000800007f */
[----:B-1----:R-:W-:Y:S05]  /*7a00*/  @!P0 BRA `(.L_x_195) ;  /* 0xfffffffc00f08947 */ /* 0x002fea000383ffff */
[----:B------:R-:W-:Y:S05]  /*7a10*/  BRA `(.L_x_213) ;  /* 0xfffffff800947947 */ /* 0x000fea000383ffff */
.L_x_196:
[----:B-1----:R1:W2:Y:S02]  /*7a20*/  SYNCS.PHASECHK.TRANS64.TRYWAIT P0, [R6+URZ], R3 ;  /* 0x00000003060075a7 */ /* 0x0022a4000800017f */
[----:B--2---:R-:W-:Y:S05]  /*7a30*/  @!P0 NANOSLEEP.SYNCS 0x989680 ;  /* 0x009896800000895d */ /* 0x004fea0003900000 */
[----:B------:R-:W2:Y:S02]  /*7a40*/  @!P0 SYNCS.PHASECHK.TRANS64 P0, [R6+URZ], R3 ;  /* 0x00000003060085a7 */ /* 0x000ea4000800007f */
[----:B--2---:R-:W-:Y:S05]  /*7a50*/  @!P0 BRA `(.L_x_196) ;  /* 0xfffffffc00f08947 */ /* 0x004fea000383ffff */
[----:B------:R-:W-:Y:S05]  /*7a60*/  BRA `(.L_x_214) ;  /* 0xfffffff8009c7947 */ /* 0x000fea000383ffff */
.L_x_215:
[----:B------:R-:W-:-:S00]  /*7a70*/  BRA `(.L_x_215) ;  /* 0xfffffffc00fc7947 */ /* 0x000fc0000383ffff */
[----:B------:R-:W-:-:S00]  /*7a80*/  NOP ;  /* 0x0000000000007918 */ /* 0x000fc00000000000 */
[----:B------:R-:W-:-:S00]  /*7a90*/  NOP ;  /* 0x0000000000007918 */ /* 0x000fc00000000000 */
[----:B------:R-:W-:-:S00]  /*7aa0*/  NOP ;  /* 0x0000000000007918 */ /* 0x000fc00000000000 */
[----:B------:R-:W-:-:S00]  /*7ab0*/  NOP ;  /* 0x0000000000007918 */ /* 0x000fc00000000000 */
[----:B------:R-:W-:-:S00]  /*7ac0*/  NOP ;  /* 0x0000000000007918 */ /* 0x000fc00000000000 */
[----:B------:R-:W-:-:S00]  /*7ad0*/  NOP ;  /* 0x0000000000007918 */ /* 0x000fc00000000000 */
[----:B------:R-:W-:-:S00]  /*7ae0*/  NOP ;  /* 0x0000000000007918 */ /* 0x000fc00000000000 */
[----:B------:R-:W-:-:S00]  /*7af0*/  NOP ;  /* 0x0000000000007918 */ /* 0x000fc00000000000 */
.L_x_216:


//--------------------- .nv.global.init           --------------------------
	.section	.nv.global.init,"aw",@progbits
.nv.global.init:
	.type		$str$22,@object
	.size		$str$22,($str$23 - $str$22)
$str$22:
        /*0000*/ 	.byte	0x6b, 0x5f, 0x74, 0x69, 0x6c, 0x65, 0x5f, 0x63, 0x6f, 0x75, 0x6e, 0x74, 0x20, 0x3e, 0x3d, 0x20
        /*0010*/ 	.byte	0x31, 0x00
	.type		$str$23,@object
	.size		$str$23,(__unnamed_1 - $str$23)
$str$23:
        /*0012*/ 	.byte	0x2f, 0x74, 0x6d, 0x70, 0x2f, 0x63, 0x75, 0x74, 0x6c, 0x61, 0x73, 0x73, 0x5f, 0x73, 0x77, 0x65
        /*0022*/ 	.byte	0x65, 0x70, 0x5f, 0x73, 0x72, 0x63, 0x2f, 0x69, 0x6e, 0x63, 0x6c, 0x75, 0x64, 0x65, 0x2f, 0x63
        /*0032*/ 	.byte	0x75, 0x74, 0x6c, 0x61, 0x73, 0x73, 0x2f, 0x67, 0x65, 0x6d, 0x6d, 0x2f, 0x63, 0x6f, 0x6c, 0x6c
        /*0042*/ 	.byte	0x65, 0x63, 0x74, 0x69, 0x76, 0x65, 0x2f, 0x73, 0x6d, 0x39, 0x30, 0x5f, 0x6d, 0x6d, 0x61, 0x5f
        /*0052*/ 	.byte	0x74, 0x6d, 0x61, 0x5f, 0x67, 0x6d, 0x6d, 0x61, 0x5f, 0x73, 0x73, 0x5f, 0x77, 0x61, 0x72, 0x70
        /*0062*/ 	.byte	0x73, 0x70, 0x65, 0x63, 0x69, 0x61, 0x6c, 0x69, 0x7a, 0x65, 0x64, 0x2e, 0x68, 0x70, 0x70, 0x00
	.type		__unnamed_1,@object
	.size		__unnamed_1,(.L_0 - __unnamed_1)
__unnamed_1:
        /*0072*/ 	.byte	0x76, 0x6f, 0x69, 0x64, 0x20, 0x63, 0x75, 0x74, 0x6c, 0x61, 0x73, 0x73, 0x3a, 0x3a, 0x67, 0x65
        /* <DEDUP_REMOVED lines=172> */
        /*0b42*/ 	.byte	0x65, 0x6e, 0x74, 0x69, 0x74, 0x79, 0x5d, 0x00
.L_0:


//--------------------- .nv.shared._ZN7cutlass13device_kernelINS_4gemm6kernel13GemmUniversalIN4cute5tupleIJiiiiEEENS1_10collective13CollectiveMmaINS1_34MainloopSm90TmaGmmaWarpSpecializedILi11ENS5_IJNS4_1CILi2EEENSA_ILi1EEESC_EEENS1_35KernelTmaWarpSpecializedCooperativeEEENS5_IJNSA_ILi256EEENSA_ILi64EEESH_EEEaNS5_IJlSC_lEEEaSJ_NS4_8TiledMMAINS4_8MMA_AtomIJNS4_4SM904GMMA26MMA_64x64x32_S32S8S8_SS_TNEEEENS4_6LayoutISD_NS5_IJSC_NSA_ILi0EEESR_EEEEENS5_IJNS4_10UnderscoreESU_SU_EEEEENS4_13SM90_TMA_LOADENS4_14ComposedLayoutINS4_7SwizzleILi2ELi4ELi3EEENS4_18smem_ptr_flag_bitsILi8EEENSQ_INS5_IJNSA_ILi8EEESH_EEENS5_IJSH_SC_EEEEEEEvNS4_8identityENS4_23SM90_TMA_LOAD_MULTICASTES17_vS18_EENS_8epilogue10collective6detail29Sm90TmaWarpSpecializedAdapterINS1C_15DefaultEpilogueIaSJ_SJ_NS1B_6thread17LinearCombinationIaLi1EiiLNS1G_9ScaleType4KindE0ELNS_15FloatRoundStyleE2EaEENS1_15EpilogueDefaultEEEEEvvEEEEvNT_6ParamsE --------------------------
	.section	.nv.shared._ZN7cutlass13device_kernelINS_4gemm6kernel13GemmUniversalIN4cute5tupleIJiiiiEEENS1_10collective13CollectiveMmaINS1_34MainloopSm90TmaGmmaWarpSpecializedILi11ENS5_IJNS4_1CILi2EEENSA_ILi1EEESC_EEENS1_35KernelTmaWarpSpecializedCooperativeEEENS5_IJNSA_ILi256EEENSA_ILi64EEESH_EEEaNS5_IJlSC_lEEEaSJ_NS4_8TiledMMAINS4_8MMA_AtomIJNS4_4SM904GMMA26MMA_64x64x32_S32S8S8_SS_TNEEEENS4_6LayoutISD_NS5_IJSC_NSA_ILi0EEESR_EEEEENS5_IJNS4_10UnderscoreESU_SU_EEEEENS4_13SM90_TMA_LOADENS4_14ComposedLayoutINS4_7SwizzleILi2ELi4ELi3EEENS4_18smem_ptr_flag_bitsILi8EEENSQ_INS5_IJNSA_ILi8EEESH_EEENS5_IJSH_SC_EEEEEEEvNS4_8identityENS4_23SM90_TMA_LOAD_MULTICASTES17_vS18_EENS_8epilogue10collective6detail29Sm90TmaWarpSpecializedAdapterINS1C_15DefaultEpilogueIaSJ_SJ_NS1B_6thread17LinearCombinationIaLi1EiiLNS1G_9ScaleType4KindE0ELNS_15FloatRoundStyleE2EaEENS1_15EpilogueDefaultEEEEEvvEEEEvNT_6ParamsE,"aw",@nobits
	.sectionflags	@""
	.align	16
	.zero		1024


//--------------------- .nv.shared.reserved.0     --------------------------
	.section	.nv.shared.reserved.0,"aw",@nobits
	.weak		__nv_reservedSMEM_offset_0_alias
	.size		__nv_reservedSMEM_offset_0_alias, 0, 0
	.other		__nv_reservedSMEM_offset_0_alias,@"STO_CUDA_RESERVED_SHARED STV_DEFAULT"
__nv_reservedSMEM_offset_0_alias:
	.zero		0


//--------------------- .nv.global                --------------------------
	.section	.nv.global,"aw",@nobits
.nv.global:
	.type		_ZN40_INTERNAL_45f94c26_4_k_cu_bca61df7_110754cute1_E,@object
	.size		_ZN40_INTERNAL_45f94c26_4_k_cu_bca61df7_110754cute1_E,(_ZN40_INTERNAL_45f94c26_4_k_cu_bca61df7_110754cuda3std3__45__cpo6cbeginE - _ZN40_INTERNAL_45f94c26_4_k_cu_bca61df7_110754cute1_E)
_ZN40_INTERNAL_45f94c26_4_k_cu_bca61df7_110754cute1_E:
	.zero		1
	.type		_ZN40_INTERNAL_45f94c26_4_k_cu_bca61df7_110754cuda3std3__45__cpo6cbeginE,@object
	.size		_ZN40_INTERNAL_45f94c26_4_k_cu_bca61df7_110754cuda3std3__45__cpo6cbeginE,(_ZN40_INTERNAL_45f94c26_4_k_cu_bca61df7_110754cuda3std3__48in_placeE - _ZN40_INTERNAL_45f94c26_4_k_cu_bca61df7_110754cuda3std3__45__cpo6cbeginE)
_ZN40_INTERNAL_45f94c26_4_k_cu_bca61df7_110754cuda3std3__45__cpo6cbeginE:
	.zero		1
	.type		_ZN40_INTERNAL_45f94c26_4_k_cu_bca61df7_110754cuda3std3__48in_placeE,@object
	.size		_ZN40_INTERNAL_45f94c26_4_k_cu_bca61df7_110754cuda3std3__48in_placeE,(_ZN40_INTERNAL_45f94c26_4_k_cu_bca61df7_110754cuda3std6ranges3__45__cpo9iter_moveE - _ZN40_INTERNAL_45f94c26_4_k_cu_bca61df7_110754cuda3std3__48in_placeE)
_ZN40_INTERNAL_45f94c26_4_k_cu_bca61df7_110754cuda3std3__48in_placeE:
	.zero		1
	.type		_ZN40_INTERNAL_45f94c26_4_k_cu_bca61df7_110754cuda3std6ranges3__45__cpo9iter_moveE,@object
	.size		_ZN40_INTERNAL_45f94c26_4_k_cu_bca61df7_110754cuda3std6ranges3__45__cpo9iter_moveE,(_ZN40_INTERNAL_45f94c26_4_k_cu_bca61df7_110754cuda3std3__45__cpo5beginE - _ZN40_INTERNAL_45f94c26_4_k_cu_bca61df7_110754cuda3std6ranges3__45__cpo9iter_moveE)
_ZN40_INTERNAL_45f94c26_4_k_cu_bca61df7_110754cuda3std6ranges3__45__cpo9iter_moveE:
	.zero		1
	.type		_ZN40_INTERNAL_45f94c26_4_k_cu_bca61df7_110754cuda3std3__45__cpo5beginE,@object
	.size		_ZN40_INTERNAL_45f94c26_4_k_cu_bca61df7_110754cuda3std3__45__cpo5beginE,(_ZN40_INTERNAL_45f94c26_4_k_cu_bca61df7_110754cuda3std3__442_GLOBAL__N__45f94c26_4_k_cu_bca61df7_110756ignoreE - _ZN40_INTERNAL_45f94c26_4_k_cu_bca61df7_110754cuda3std3__45__cpo5beginE)
_ZN40_INTERNAL_45f94c26_4_k_cu_bca61df7_110754cuda3std3__45__cpo5beginE:
	.zero		1
	.type		_ZN40_INTERNAL_45f94c26_4_k_cu_bca61df7_110754cuda3std3__442_GLOBAL__N__45f94c26_4_k_cu_bca61df7_110756ignoreE,@object
	.size		_ZN40_INTERNAL_45f94c26_4_k_cu_bca61df7_110754cuda3std3__442_GLOBAL__N__45f94c26_4_k_cu_bca61df7_110756ignoreE,(_ZN40_INTERNAL_45f94c26_4_k_cu_bca61df7_110754cute7productE - _ZN40_INTERNAL_45f94c26_4_k_cu_bca61df7_110754cuda3std3__442_GLOBAL__N__45f94c26_4_k_cu_bca61df7_110756ignoreE)
_ZN40_INTERNAL_45f94c26_4_k_cu_bca61df7_110754cuda3std3__442_GLOBAL__N__45f94c26_4_k_cu_bca61df7_110756ignoreE:
	.zero		1
	.type		_ZN40_INTERNAL_45f94c26_4_k_cu_bca61df7_110754cute7productE,@object
	.size		_ZN40_INTERNAL_45f94c26_4_k_cu_bca61df7_110754cute7productE,(_ZN40_INTERNAL_45f94c26_4_k_cu_bca61df7_110754cuda3std3__45__cpo3endE - _ZN40_INTERNAL_45f94c26_4_k_cu_bca61df7_110754cute7productE)
_ZN40_INTERNAL_45f94c26_4_k_cu_bca61df7_110754cute7productE:
	.zero		1
	.type		_ZN40_INTERNAL_45f94c26_4_k_cu_bca61df7_110754cuda3std3__45__cpo3endE,@object
	.size		_ZN40_INTERNAL_45f94c26_4_k_cu_bca61df7_110754cuda3std3__45__cpo3endE,(_ZN40_INTERNAL_45f94c26_4_k_cu_bca61df7_110754cuda3std3__419piecewise_constructE - _ZN40_INTERNAL_45f94c26_4_k_cu_bca61df7_110754cuda3std3__45__cpo3endE)
_ZN40_INTERNAL_45f94c26_4_k_cu_bca61df7_110754cuda3std3__45__cpo3endE:
	.zero		1
	.type		_ZN40_INTERNAL_45f94c26_4_k_cu_bca61df7_110754cuda3std3__419piecewise_constructE,@object
	.size		_ZN40_INTERNAL_45f94c26_4_k_cu_bca61df7_110754cuda3std3__419piecewise_constructE,(_ZN40_INTERNAL_45f94c26_4_k_cu_bca61df7_110754cuda3std3__45__cpo4cendE - _ZN40_INTERNAL_45f94c26_4_k_cu_bca61df7_110754cuda3std3__419piecewise_constructE)
_ZN40_INTERNAL_45f94c26_4_k_cu_bca61df7_110754cuda3std3__419piecewise_constructE:
	.zero		1
	.type		_ZN40_INTERNAL_45f94c26_4_k_cu_bca61df7_110754cuda3std3__45__cpo4cendE,@object
	.size		_ZN40_INTERNAL_45f94c26_4_k_cu_bca61df7_110754cuda3std3__45__cpo4cendE,(_ZN40_INTERNAL_45f94c26_4_k_cu_bca61df7_110754cuda3std6ranges3__45__cpo4swapE - _ZN40_INTERNAL_45f94c26_4_k_cu_bca61df7_110754cuda3std3__45__cpo4cendE)
_ZN40_INTERNAL_45f94c26_4_k_cu_bca61df7_110754cuda3std3__45__cpo4cendE:
	.zero		1
	.type		_ZN40_INTERNAL_45f94c26_4_k_cu_bca61df7_110754cuda3std6ranges3__45__cpo4swapE,@object
	.size		_ZN40_INTERNAL_45f94c26_4_k_cu_bca61df7_110754cuda3std6ranges3__45__cpo4swapE,(.L_8 - _ZN40_INTERNAL_45f94c26_4_k_cu_bca61df7_110754cuda3std6ranges3__45__cpo4swapE)
_ZN40_INTERNAL_45f94c26_4_k_cu_bca61df7_110754cuda3std6ranges3__45__cpo4swapE:
	.zero		1
.L_8:


//--------------------- .nv.constant0._ZN7cutlass13device_kernelINS_4gemm6kernel13GemmUniversalIN4cute5tupleIJiiiiEEENS1_10collective13CollectiveMmaINS1_34MainloopSm90TmaGmmaWarpSpecializedILi11ENS5_IJNS4_1CILi2EEENSA_ILi1EEESC_EEENS1_35KernelTmaWarpSpecializedCooperativeEEENS5_IJNSA_ILi256EEENSA_ILi64EEESH_EEEaNS5_IJlSC_lEEEaSJ_NS4_8TiledMMAINS4_8MMA_AtomIJNS4_4SM904GMMA26MMA_64x64x32_S32S8S8_SS_TNEEEENS4_6LayoutISD_NS5_IJSC_NSA_ILi0EEESR_EEEEENS5_IJNS4_10UnderscoreESU_SU_EEEEENS4_13SM90_TMA_LOADENS4_14ComposedLayoutINS4_7SwizzleILi2ELi4ELi3EEENS4_18smem_ptr_flag_bitsILi8EEENSQ_INS5_IJNSA_ILi8EEESH_EEENS5_IJSH_SC_EEEEEEEvNS4_8identityENS4_23SM90_TMA_LOAD_MULTICASTES17_vS18_EENS_8epilogue10collective6detail29Sm90TmaWarpSpecializedAdapterINS1C_15DefaultEpilogueIaSJ_SJ_NS1B_6thread17LinearCombinationIaLi1EiiLNS1G_9ScaleType4KindE0ELNS_15FloatRoundStyleE2EaEENS1_15EpilogueDefaultEEEEEvvEEEEvNT_6ParamsE --------------------------
	.section	.nv.constant0._ZN7cutlass13device_kernelINS_4gemm6kernel13GemmUniversalIN4cute5tupleIJiiiiEEENS1_10collective13CollectiveMmaINS1_34MainloopSm90TmaGmmaWarpSpecializedILi11ENS5_IJNS4_1CILi2EEENSA_ILi1EEESC_EEENS1_35KernelTmaWarpSpecializedCooperativeEEENS5_IJNSA_ILi256EEENSA_ILi64EEESH_EEEaNS5_IJlSC_lEEEaSJ_NS4_8TiledMMAINS4_8MMA_AtomIJNS4_4SM904GMMA26MMA_64x64x32_S32S8S8_SS_TNEEEENS4_6LayoutISD_NS5_IJSC_NSA_ILi0EEESR_EEEEENS5_IJNS4_10UnderscoreESU_SU_EEEEENS4_13SM90_TMA_LOADENS4_14ComposedLayoutINS4_7SwizzleILi2ELi4ELi3EEENS4_18smem_ptr_flag_bitsILi8EEENSQ_INS5_IJNSA_ILi8EEESH_EEENS5_IJSH_SC_EEEEEEEvNS4_8identityENS4_23SM90_TMA_LOAD_MULTICASTES17_vS18_EENS_8epilogue10collective6detail29Sm90TmaWarpSpecializedAdapterINS1C_15DefaultEpilogueIaSJ_SJ_NS1B_6thread17LinearCombinationIaLi1EiiLNS1G_9ScaleType4KindE0ELNS_15FloatRoundStyleE2EaEENS1_15EpilogueDefaultEEEEEvvEEEEvNT_6ParamsE,"a",@progbits
	.sectionflags	@""
	.align	4
.nv.constant0._ZN7cutlass13device_kernelINS_4gemm6kernel13GemmUniversalIN4cute5tupleIJiiiiEEENS1_10collective13CollectiveMmaINS1_34MainloopSm90TmaGmmaWarpSpecializedILi11ENS5_IJNS4_1CILi2EEENSA_ILi1EEESC_EEENS1_35KernelTmaWarpSpecializedCooperativeEEENS5_IJNSA_ILi256EEENSA_ILi64EEESH_EEEaNS5_IJlSC_lEEEaSJ_NS4_8TiledMMAINS4_8MMA_AtomIJNS4_4SM904GMMA26MMA_64x64x32_S32S8S8_SS_TNEEEENS4_6LayoutISD_NS5_IJSC_NSA_ILi0EEESR_EEEEENS5_IJNS4_10UnderscoreESU_SU_EEEEENS4_13SM90_TMA_LOADENS4_14ComposedLayoutINS4_7SwizzleILi2ELi4ELi3EEENS4_18smem_ptr_flag_bitsILi8EEENSQ_INS5_IJNSA_ILi8EEESH_EEENS5_IJSH_SC_EEEEEEEvNS4_8identityENS4_23SM90_TMA_LOAD_MULTICASTES17_vS18_EENS_8epilogue10collective6detail29Sm90TmaWarpSpecializedAdapterINS1C_15DefaultEpilogueIaSJ_SJ_NS1B_6thread17LinearCombinationIaLi1EiiLNS1G_9ScaleType4KindE0ELNS_15FloatRoundStyleE2EaEENS1_15EpilogueDefaultEEEEEvvEEEEvNT_6ParamsE:
	.zero		1664


//--------------------- SYMBOLS --------------------------

	.type		.nv.reservedSmem.offset0,@object
	.size		.nv.reservedSmem.offset0,0x4
	.type		__assertfail,@function
